def attn_fwd(
    Q,
    K,
    V,
    Out,
    Lse,
    sm_scale,
    stride_qz,
    stride_qh,
    stride_qm,
    stride_qk,
    stride_kz,
    stride_kh,
    stride_kn,
    stride_kk,
    stride_vz,
    stride_vh,
    stride_vn,
    stride_vk,
    stride_oz,
    stride_oh,
    stride_om,
    stride_ok,
    seqlen_q,
    seqlen_k,
    BLOCK_M: tl.constexpr,
    BLOCK_N: tl.constexpr,
    HEAD_DIM: tl.constexpr,
    CAUSAL: tl.constexpr,
):
    start_m = tl.program_id(0)
    off_hz = tl.program_id(1)
    q_off = off_hz * stride_qh
    k_off = off_hz * stride_kh
    v_off = off_hz * stride_vh
    offs_m = start_m * BLOCK_M + tl.arange(0, BLOCK_M)
    offs_d = tl.arange(0, HEAD_DIM)
    offs_n = tl.arange(0, BLOCK_N)
    q_ptrs = Q + q_off + offs_m[:, None] * stride_qm + offs_d[None, :] * stride_qk
    k_ptrs = K + k_off + offs_d[:, None] * stride_kk + offs_n[None, :] * stride_kn
    v_ptrs = V + v_off + offs_n[:, None] * stride_vn + offs_d[None, :] * stride_vk
    m_i = tl.full([BLOCK_M], float("-inf"), dtype=tl.float32)
    l_i = tl.zeros([BLOCK_M], dtype=tl.float32) + 1.0
    acc = tl.zeros([BLOCK_M, HEAD_DIM], dtype=tl.float32)
    q = tl.load(q_ptrs)
    acc, l_i, m_i = _attn_fwd_inner(
        acc,
        l_i,
        m_i,
        q,
        k_ptrs,
        v_ptrs,
        sm_scale,
        stride_kn,
        stride_vn,
        start_m,
        seqlen_k,
        BLOCK_M,
        BLOCK_N,
        HEAD_DIM,
        CAUSAL,
    )
    acc = acc / l_i[:, None]
    lse = m_i + tl.math.log2(l_i) / 1.4426950408889634
    o_ptrs = (
        Out
        + off_hz * stride_oh
        + offs_m[:, None] * stride_om
        + offs_d[None, :] * stride_ok
    )
    tl.store(o_ptrs, acc.to(Out.dtype.element_ty))
    tl.store(Lse + off_hz * seqlen_q + offs_m, lse)

# config = {"BLOCK_M": 64, "BLOCK_N": 16, "HEAD_DIM": 64, "arch": "sm_90", "causal": false, "dtype": "fp16", "num_stages": 2, "num_warps": 8}
# arch = sm_90


// ===== COMPILED SASS (sm_90a) =====

	.target	sm_90a

	.elftype	@"ET_EXEC"


//--------------------- .note.nv.tkinfo           --------------------------
	.section	.note.nv.tkinfo,"",@"SHT_NOTE"
	.sectionflags	@"SHF_NOTE_NV_TKINFO"
	.tkinfo
        /*0018*/ 	.word	0x00000002
        /*0030*/ 	.string	""
        /*0030*/ 	.string	"ptxas"
        /*0030*/ 	.string	"Cuda compilation tools, release 13.0, V13.0.88"
        /*0030*/ 	.string	"Build cuda_13.0.r13.0/compiler.36424714_0"
        /*0030*/ 	.string	"-v  -suppress-debug-info  -lineinfo  -arch sm_90a "



//--------------------- .note.nv.cuinfo           --------------------------
	.section	.note.nv.cuinfo,"",@"SHT_NOTE"
	.sectionflags	@"SHF_NOTE_NV_CUINFO"
        /*0018*/ 	.short	0x0002
        /*001a*/ 	.short	0x005a
        /*001c*/ 	.short	0x0082
	.zero		2


//--------------------- .nv.info                  --------------------------
	.section	.nv.info,"",@"SHT_CUDA_INFO"
	.align	4


	//----- nvinfo : EIATTR_REGCOUNT
	.align		4
        /*0000*/ 	.byte	0x04, 0x2f
        /*0002*/ 	.short	(.L_2 - .L_1)
	.align		4
.L_1:
        /*0004*/ 	.word	index@(attn_fwd)
        /*0008*/ 	.word	0x0000003e


	//----- nvinfo : EIATTR_FRAME_SIZE
	.align		4
.L_2:
        /*000c*/ 	.byte	0x04, 0x11
        /*000e*/ 	.short	(.L_4 - .L_3)
	.align		4
.L_3:
        /*0010*/ 	.word	index@(attn_fwd)
        /*0014*/ 	.word	0x00000000


	//----- nvinfo : EIATTR_MIN_STACK_SIZE
	.align		4
.L_4:
        /*0018*/ 	.byte	0x04, 0x12
        /*001a*/ 	.short	(.L_6 - .L_5)
	.align		4
.L_5:
        /*001c*/ 	.word	index@(attn_fwd)
        /*0020*/ 	.word	0x00000000
.L_6:


//--------------------- .nv.compat                --------------------------
	.section	.nv.compat,"",@"SHT_CUDA_COMPAT_INFO"
	.align	4
        /*0000*/ 	.byte	0x02, 0x09, 0x01, 0x00, 0x02, 0x02, 0x04, 0x00, 0x02, 0x05, 0x05, 0x00, 0x03, 0x07, 0x01, 0x01
        /*0010*/ 	.byte	0x02, 0x03, 0x00, 0x00, 0x02, 0x06, 0x01, 0x00, 0x04, 0x0b, 0x08, 0x00, 0x00, 0x00, 0x00, 0x00
        /*0020*/ 	.byte	0x00, 0x00, 0x00, 0x00


//--------------------- .nv.info.attn_fwd         --------------------------
	.section	.nv.info.attn_fwd,"",@"SHT_CUDA_INFO"
	.sectionflags	@""
	.align	4


	//----- nvinfo : EIATTR_CUDA_API_VERSION
	.align		4
        /*0000*/ 	.byte	0x04, 0x37
        /*0002*/ 	.short	(.L_8 - .L_7)
.L_7:
        /*0004*/ 	.word	0x00000082


	//----- nvinfo : EIATTR_KPARAM_INFO
	.align		4
.L_8:
        /*0008*/ 	.byte	0x04, 0x17
        /*000a*/ 	.short	(.L_10 - .L_9)
.L_9:
        /*000c*/ 	.word	0x00000000
        /*0010*/ 	.short	0x0019
        /*0012*/ 	.short	0x0080
        /*0014*/ 	.byte	0x00, 0xf4, 0x21, 0x00


	//----- nvinfo : EIATTR_KPARAM_INFO
	.align		4
.L_10:
        /*0018*/ 	.byte	0x04, 0x17
        /*001a*/ 	.short	(.L_12 - .L_11)
.L_11:
        /*001c*/ 	.word	0x00000000
        /*0020*/ 	.short	0x0018
        /*0022*/ 	.short	0x0078
        /*0024*/ 	.byte	0x00, 0xf4, 0x21, 0x00


	//----- nvinfo : EIATTR_KPARAM_INFO
	.align		4
.L_12:
        /*0028*/ 	.byte	0x04, 0x17
        /*002a*/ 	.short	(.L_14 - .L_13)
.L_13:
        /*002c*/ 	.word	0x00000000
        /*0030*/ 	.short	0x0017
        /*0032*/ 	.short	0x0070
        /*0034*/ 	.byte	0x00, 0xf0, 0x11, 0x00


	//----- nvinfo : EIATTR_KPARAM_INFO
	.align		4
.L_14:
        /*0038*/ 	.byte	0x04, 0x17
        /*003a*/ 	.short	(.L_16 - .L_15)
.L_15:
        /*003c*/ 	.word	0x00000000
        /*0040*/ 	.short	0x0016
        /*0042*/ 	.short	0x006c
        /*0044*/ 	.byte	0x00, 0xf0, 0x11, 0x00


	//----- nvinfo : EIATTR_KPARAM_INFO
	.align		4
.L_16:
        /*0048*/ 	.byte	0x04, 0x17
        /*004a*/ 	.short	(.L_18 - .L_17)
.L_17:
        /*004c*/ 	.word	0x00000000
        /*0050*/ 	.short	0x0015
        /*0052*/ 	.short	0x0068
        /*0054*/ 	.byte	0x00, 0xf0, 0x11, 0x00


	//----- nvinfo : EIATTR_KPARAM_INFO
	.align		4
.L_18:
        /*0058*/ 	.byte	0x04, 0x17
        /*005a*/ 	.short	(.L_20 - .L_19)
.L_19:
        /*005c*/ 	.word	0x00000000
        /*0060*/ 	.short	0x0014
        /*0062*/ 	.short	0x0064
        /*0064*/ 	.byte	0x00, 0xf0, 0x11, 0x00


	//----- nvinfo : EIATTR_KPARAM_INFO
	.align		4
.L_20:
        /*0068*/ 	.byte	0x04, 0x17
        /*006a*/ 	.short	(.L_22 - .L_21)
.L_21:
        /*006c*/ 	.word	0x00000000
        /*0070*/ 	.short	0x0013
        /*0072*/ 	.short	0x0060
        /*0074*/ 	.byte	0x00, 0xf0, 0x11, 0x00


	//----- nvinfo : EIATTR_KPARAM_INFO
	.align		4
.L_22:
        /*0078*/ 	.byte	0x04, 0x17
        /*007a*/ 	.short	(.L_24 - .L_23)
.L_23:
        /*007c*/ 	.word	0x00000000
        /*0080*/ 	.short	0x0012
        /*0082*/ 	.short	0x005c
        /*0084*/ 	.byte	0x00, 0xf0, 0x11, 0x00


	//----- nvinfo : EIATTR_KPARAM_INFO
	.align		4
.L_24:
        /*0088*/ 	.byte	0x04, 0x17
        /*008a*/ 	.short	(.L_26 - .L_25)
.L_25:
        /*008c*/ 	.word	0x00000000
        /*0090*/ 	.short	0x0011
        /*0092*/ 	.short	0x0058
        /*0094*/ 	.byte	0x00, 0xf0, 0x11, 0x00


	//----- nvinfo : EIATTR_KPARAM_INFO
	.align		4
.L_26:
        /*0098*/ 	.byte	0x04, 0x17
        /*009a*/ 	.short	(.L_28 - .L_27)
.L_27:
        /*009c*/ 	.word	0x00000000
        /*00a0*/ 	.short	0x0010
        /*00a2*/ 	.short	0x0054
        /*00a4*/ 	.byte	0x00, 0xf0, 0x11, 0x00


	//----- nvinfo : EIATTR_KPARAM_INFO
	.align		4
.L_28:
        /*00a8*/ 	.byte	0x04, 0x17
        /*00aa*/ 	.short	(.L_30 - .L_29)
.L_29:
        /*00ac*/ 	.word	0x00000000
        /*00b0*/ 	.short	0x000f
        /*00b2*/ 	.short	0x0050
        /*00b4*/ 	.byte	0x00, 0xf0, 0x11, 0x00


	//----- nvinfo : EIATTR_KPARAM_INFO
	.align		4
.L_30:
        /*00b8*/ 	.byte	0x04, 0x17
        /*00ba*/ 	.short	(.L_32 - .L_31)
.L_31:
        /*00bc*/ 	.word	0x00000000
        /*00c0*/ 	.short	0x000e
        /*00c2*/ 	.short	0x004c
        /*00c4*/ 	.byte	0x00, 0xf0, 0x11, 0x00


	//----- nvinfo : EIATTR_KPARAM_INFO
	.align		4
.L_32:
        /*00c8*/ 	.byte	0x04, 0x17
        /*00ca*/ 	.short	(.L_34 - .L_33)
.L_33:
        /*00cc*/ 	.word	0x00000000
        /*00d0*/ 	.short	0x000d
        /*00d2*/ 	.short	0x0048
        /*00d4*/ 	.byte	0x00, 0xf0, 0x11, 0x00


	//----- nvinfo : EIATTR_KPARAM_INFO
	.align		4
.L_34:
        /*00d8*/ 	.byte	0x04, 0x17
        /*00da*/ 	.short	(.L_36 - .L_35)
.L_35:
        /*00dc*/ 	.word	0x00000000
        /*00e0*/ 	.short	0x000c
        /*00e2*/ 	.short	0x0044
        /*00e4*/ 	.byte	0x00, 0xf0, 0x11, 0x00


	//----- nvinfo : EIATTR_KPARAM_INFO
	.align		4
.L_36:
        /*00e8*/ 	.byte	0x04, 0x17
        /*00ea*/ 	.short	(.L_38 - .L_37)
.L_37:
        /*00ec*/ 	.word	0x00000000
        /*00f0*/ 	.short	0x000b
        /*00f2*/ 	.short	0x0040
        /*00f4*/ 	.byte	0x00, 0xf0, 0x11, 0x00


	//----- nvinfo : EIATTR_KPARAM_INFO
	.align		4
.L_38:
        /*00f8*/ 	.byte	0x04, 0x17
        /*00fa*/ 	.short	(.L_40 - .L_39)
.L_39:
        /*00fc*/ 	.word	0x00000000
        /*0100*/ 	.short	0x000a
        /*0102*/ 	.short	0x003c
        /*0104*/ 	.byte	0x00, 0xf0, 0x11, 0x00


	//----- nvinfo : EIATTR_KPARAM_INFO
	.align		4
.L_40:
        /*0108*/ 	.byte	0x04, 0x17
        /*010a*/ 	.short	(.L_42 - .L_41)
.L_41:
        /*010c*/ 	.word	0x00000000
        /*0110*/ 	.short	0x0009
        /*0112*/ 	.short	0x0038
        /*0114*/ 	.byte	0x00, 0xf0, 0x11, 0x00


	//----- nvinfo : EIATTR_KPARAM_INFO
	.align		4
.L_42:
        /*0118*/ 	.byte	0x04, 0x17
        /*011a*/ 	.short	(.L_44 - .L_43)
.L_43:
        /*011c*/ 	.word	0x00000000
        /*0120*/ 	.short	0x0008
        /*0122*/ 	.short	0x0034
        /*0124*/ 	.byte	0x00, 0xf0, 0x11, 0x00


	//----- nvinfo : EIATTR_KPARAM_INFO
	.align		4
.L_44:
        /*0128*/ 	.byte	0x04, 0x17
        /*012a*/ 	.short	(.L_46 - .L_45)
.L_45:
        /*012c*/ 	.word	0x00000000
        /*0130*/ 	.short	0x0007
        /*0132*/ 	.short	0x0030
        /*0134*/ 	.byte	0x00, 0xf0, 0x11, 0x00


	//----- nvinfo : EIATTR_KPARAM_INFO
	.align		4
.L_46:
        /*0138*/ 	.byte	0x04, 0x17
        /*013a*/ 	.short	(.L_48 - .L_47)
.L_47:
        /*013c*/ 	.word	0x00000000
        /*0140*/ 	.short	0x0006
        /*0142*/ 	.short	0x002c
        /*0144*/ 	.byte	0x00, 0xf0, 0x11, 0x00


	//----- nvinfo : EIATTR_KPARAM_INFO
	.align		4
.L_48:
        /*0148*/ 	.byte	0x04, 0x17
        /*014a*/ 	.short	(.L_50 - .L_49)
.L_49:
        /*014c*/ 	.word	0x00000000
        /*0150*/ 	.short	0x0005
        /*0152*/ 	.short	0x0028
        /*0154*/ 	.byte	0x00, 0xf0, 0x11, 0x00


	//----- nvinfo : EIATTR_KPARAM_INFO
	.align		4
.L_50:
        /*0158*/ 	.byte	0x04, 0x17
        /*015a*/ 	.short	(.L_52 - .L_51)
.L_51:
        /*015c*/ 	.word	0x00000000
        /*0160*/ 	.short	0x0004
        /*0162*/ 	.short	0x0020
        /*0164*/ 	.byte	0x00, 0xf4, 0x21, 0x00


	//----- nvinfo : EIATTR_KPARAM_INFO
	.align		4
.L_52:
        /*0168*/ 	.byte	0x04, 0x17
        /*016a*/ 	.short	(.L_54 - .L_53)
.L_53:
        /*016c*/ 	.word	0x00000000
        /*0170*/ 	.short	0x0003
        /*0172*/ 	.short	0x0018
        /*0174*/ 	.byte	0x00, 0xf4, 0x21, 0x00


	//----- nvinfo : EIATTR_KPARAM_INFO
	.align		4
.L_54:
        /*0178*/ 	.byte	0x04, 0x17
        /*017a*/ 	.short	(.L_56 - .L_55)
.L_55:
        /*017c*/ 	.word	0x00000000
        /*0180*/ 	.short	0x0002
        /*0182*/ 	.short	0x0010
        /*0184*/ 	.byte	0x00, 0xf4, 0x21, 0x00


	//----- nvinfo : EIATTR_KPARAM_INFO
	.align		4
.L_56:
        /*0188*/ 	.byte	0x04, 0x17
        /*018a*/ 	.short	(.L_58 - .L_57)
.L_57:
        /*018c*/ 	.word	0x00000000
        /*0190*/ 	.short	0x0001
        /*0192*/ 	.short	0x0008
        /*0194*/ 	.byte	0x00, 0xf4, 0x21, 0x00


	//----- nvinfo : EIATTR_KPARAM_INFO
	.align		4
.L_58:
        /*0198*/ 	.byte	0x04, 0x17
        /*019a*/ 	.short	(.L_60 - .L_59)
.L_59:
        /*019c*/ 	.word	0x00000000
        /*01a0*/ 	.short	0x0000
        /*01a2*/ 	.short	0x0000
        /*01a4*/ 	.byte	0x00, 0xf4, 0x21, 0x00


	//----- nvinfo : EIATTR_SPARSE_MMA_MASK
	.align		4
.L_60:
        /*01a8*/ 	.byte	0x03, 0x50
        /*01aa*/ 	.short	0x0000


	//----- nvinfo : EIATTR_MAXREG_COUNT
	.align		4
        /*01ac*/ 	.byte	0x03, 0x1b
        /*01ae*/ 	.short	0x00ff


	//----- nvinfo : EIATTR_NUM_BARRIERS
	.align		4
        /*01b0*/ 	.byte	0x02, 0x4c
        /*01b2*/ 	.byte	0x01
	.zero		1


	//----- nvinfo : EIATTR_MERCURY_ISA_VERSION
	.align		4
        /*01b4*/ 	.byte	0x03, 0x5f
        /*01b6*/ 	.short	0x0101


	//----- nvinfo : EIATTR_COOP_GROUP_MASK_REGIDS
	.align		4
        /*01b8*/ 	.byte	0x04, 0x29
        /*01ba*/ 	.short	(.L_62 - .L_61)


	//   ....[0]....
.L_61:
        /*01bc*/ 	.word	0xffffffff


	//   ....[1]....
        /*01c0*/ 	.word	0xffffffff


	//   ....[2]....
        /*01c4*/ 	.word	0xffffffff


	//   ....[3]....
        /*01c8*/ 	.word	0xffffffff


	//   ....[4]....
        /*01cc*/ 	.word	0xffffffff


	//   ....[5]....
        /*01d0*/ 	.word	0xffffffff


	//   ....[6]....
        /*01d4*/ 	.word	0xffffffff


	//   ....[7]....
        /*01d8*/ 	.word	0xffffffff


	//----- nvinfo : EIATTR_COOP_GROUP_INSTR_OFFSETS
	.align		4
.L_62:
        /*01dc*/ 	.byte	0x04, 0x28
        /*01de*/ 	.short	(.L_64 - .L_63)


	//   ....[0]....
.L_63:
        /*01e0*/ 	.word	0x000011a0


	//   ....[1]....
        /*01e4*/ 	.word	0x000011d0


	//   ....[2]....
        /*01e8*/ 	.word	0x00001300


	//   ....[3]....
        /*01ec*/ 	.word	0x00001330


	//   ....[4]....
        /*01f0*/ 	.word	0x000013f0


	//   ....[5]....
        /*01f4*/ 	.word	0x00001410


	//   ....[6]....
        /*01f8*/ 	.word	0x00001730


	//   ....[7]....
        /*01fc*/ 	.word	0x00001790


	//----- nvinfo : EIATTR_EXIT_INSTR_OFFSETS
	.align		4
.L_64:
        /*0200*/ 	.byte	0x04, 0x1c
        /*0202*/ 	.short	(.L_66 - .L_65)


	//   ....[0]....
.L_65:
        /*0204*/ 	.word	0x000029d0


	//   ....[1]....
        /*0208*/ 	.word	0x00002a00


	//----- nvinfo : EIATTR_REQNTID
	.align		4
.L_66:
        /*020c*/ 	.byte	0x04, 0x10
        /*020e*/ 	.short	(.L_68 - .L_67)
.L_67:
        /*0210*/ 	.word	0x00000100
        /*0214*/ 	.word	0x00000001
        /*0218*/ 	.word	0x00000001


	//----- nvinfo : EIATTR_CBANK_PARAM_SIZE
	.align		4
.L_68:
        /*021c*/ 	.byte	0x03, 0x19
        /*021e*/ 	.short	0x0088


	//----- nvinfo : EIATTR_PARAM_CBANK
	.align		4
        /*0220*/ 	.byte	0x04, 0x0a
        /*0222*/ 	.short	(.L_70 - .L_69)
	.align		4
.L_69:
        /*0224*/ 	.word	index@(.nv.constant0.attn_fwd)
        /*0228*/ 	.short	0x0210
        /*022a*/ 	.short	0x0088


	//----- nvinfo : EIATTR_SW_WAR
	.align		4
.L_70:
        /*022c*/ 	.byte	0x04, 0x36
        /*022e*/ 	.short	(.L_72 - .L_71)
.L_71:
        /*0230*/ 	.word	0x00000008
.L_72:


//--------------------- .nv.callgraph             --------------------------
	.section	.nv.callgraph,"",@"SHT_CUDA_CALLGRAPH"
	.align	4
	.sectionentsize	8
	.align		4
        /*0000*/ 	.word	0x00000000
	.align		4
        /*0004*/ 	.word	0xffffffff
	.align		4
        /*0008*/ 	.word	0x00000000
	.align		4
        /*000c*/ 	.word	0xfffffffe
	.align		4
        /*0010*/ 	.word	0x00000000
	.align		4
        /*0014*/ 	.word	0xfffffffd
	.align		4
        /*0018*/ 	.word	0x00000000
	.align		4
        /*001c*/ 	.word	0xfffffffc


//--------------------- .nv.constant4             --------------------------
	.section	.nv.constant4,"a",@progbits
	.align	8
	.align		8
.nv.constant4:
        /*0000*/ 	.dword	_$_str


//--------------------- .text.attn_fwd            --------------------------
	.section	.text.attn_fwd,"ax",@progbits
	.align	128
        .global         attn_fwd
        .type           attn_fwd,@function
        .size           attn_fwd,(.L_x_3 - attn_fwd)
        .other          attn_fwd,@"STO_CUDA_ENTRY STV_DEFAULT"
attn_fwd:
.text.attn_fwd:
[----:B------:R-:W-:Y:S01]  /*0000*/  LDC R1, c[0x0][0x28] ;  /* 0x00000a00ff017b82 */ /* 0x000fe20000000800 */
[----:B------:R-:W0:Y:S07]  /*0010*/  S2R R2, SR_TID.X ;  /* 0x0000000000027919 */ /* 0x000e2e0000002100 */
[----:B------:R-:W1:Y:S01]  /*0020*/  S2UR UR44, SR_CTAID.Y ;  /* 0x00000000002c79c3 */ /* 0x000e620000002600 */
[----:B------:R-:W-:Y:S01]  /*0030*/  ULDC.64 UR4, c[0x0][0x240] ;  /* 0x0000900000047ab9 */ /* 0x000fe20000000a00 */
[----:B------:R-:W-:Y:S01]  /*0040*/  ULDC.64 UR46, c[0x0][0x208] ;  /* 0x00008200002e7ab9 */ /* 0x000fe20000000a00 */
[----:B------:R-:W2:Y:S01]  /*0050*/  S2R R3, SR_CTAID.X ;  /* 0x0000000000037919 */ /* 0x000ea20000002500 */
[----:B------:R-:W-:-:S04]  /*0060*/  ULDC UR48, c[0x0][0x280] ;  /* 0x0000a00000307ab9 */ /* 0x000fc80000000800 */
[----:B------:R-:W3:Y:S08]  /*0070*/  LDC R12, c[0x0][0x248] ;  /* 0x00009200ff0c7b82 */ /* 0x000ef00000000800 */
[----:B------:R-:W4:Y:S01]  /*0080*/  LDC.64 R14, c[0x0][0x210] ;  /* 0x00008400ff0e7b82 */ /* 0x000f220000000a00 */
[----:B-1----:R-:W-:-:S04]  /*0090*/  UIMAD UR4, UR44, UR4, URZ ;  /* 0x000000042c0472a4 */ /* 0x002fc8000f8e023f */
[----:B------:R-:W-:Y:S01]  /*00a0*/  USHF.L.U32 UR6, UR4, 0x1, URZ ;  /* 0x0000000104067899 */ /* 0x000fe2000800063f */
[----:B0-----:R-:W-:Y:S02]  /*00b0*/  LOP3.LUT R6, R2, 0x3f, RZ, 0xc0, !PT ;  /* 0x0000003f02067812 */ /* 0x001fe400078ec0ff */
[----:B------:R-:W-:-:S03]  /*00c0*/  SHF.R.U32.HI R7, RZ, 0x6, R2 ;  /* 0x00000006ff077819 */ /* 0x000fc60000011602 */
[----:B--2---:R-:W-:Y:S01]  /*00d0*/  IMAD R0, R3, 0x40, R6 ;  /* 0x0000004003007824 */ /* 0x004fe200078e0206 */
[----:B------:R-:W-:-:S03]  /*00e0*/  SGXT.U32 R7, R7, 0x2 ;  /* 0x000000020707781a */ /* 0x000fc60000000000 */
[----:B------:R-:W-:Y:S01]  /*00f0*/  IMAD R3, R0, UR5, RZ ;  /* 0x0000000500037c24 */ /* 0x000fe2000f8e02ff */
[----:B------:R-:W-:Y:S01]  /*0100*/  UIMAD.WIDE UR4, UR4, 0x2, URZ ;  /* 0x00000002040478a5 */ /* 0x000fe2000f8e023f */
[----:B---3--:R-:W-:Y:S02]  /*0110*/  IMAD R9, R7, R12, RZ ;  /* 0x0000000c07097224 */ /* 0x008fe400078e02ff */
[C---:B------:R-:W-:Y:S02]  /*0120*/  IMAD.SHL.U32 R5, R3.reuse, 0x2, RZ ;  /* 0x0000000203057824 */ /* 0x040fe400078e00ff */
[----:B------:R-:W-:-:S03]  /*0130*/  IMAD.HI R8, R3, 0x2, RZ ;  /* 0x0000000203087827 */ /* 0x000fc600078e02ff */
[----:B----4-:R-:W-:Y:S01]  /*0140*/  IADD3 R4, P0, P1, R5, UR6, R14 ;  /* 0x0000000605047c10 */ /* 0x010fe2000f91e00e */
[----:B------:R-:W-:-:S03]  /*0150*/  IMAD R11, R12, 0x4, R9 ;  /* 0x000000040c0b7824 */ /* 0x000fc600078e0209 */
[----:B------:R-:W-:Y:S01]  /*0160*/  IADD3.X R3, R8, UR5, R15, P0, P1 ;  /* 0x0000000508037c10 */ /* 0x000fe200087e240f */
[----:B------:R-:W-:Y:S01]  /*0170*/  IMAD R5, R12, 0x4, R11 ;  /* 0x000000040c057824 */ /* 0x000fe200078e020b */
[----:B------:R-:W-:-:S04]  /*0180*/  LEA R14, P0, R9, R4, 0x1 ;  /* 0x00000004090e7211 */ /* 0x000fc800078008ff */
[-C--:B------:R-:W-:Y:S01]  /*0190*/  LEA.HI.X.SX32 R15, R9, R3.reuse, 0x1, P0 ;  /* 0x00000003090f7211 */ /* 0x080fe200000f0eff */
[C---:B------:R-:W-:Y:S01]  /*01a0*/  IMAD R9, R12.reuse, 0x4, R5 ;  /* 0x000000040c097824 */ /* 0x040fe200078e0205 */
[-C--:B------:R-:W-:Y:S02]  /*01b0*/  LEA R18, P1, R5, R4.reuse, 0x1 ;  /* 0x0000000405127211 */ /* 0x080fe400078208ff */
[-C--:B------:R-:W-:Y:S01]  /*01c0*/  LEA R16, P0, R11, R4.reuse, 0x1 ;  /* 0x000000040b107211 */ /* 0x080fe200078008ff */
[----:B------:R0:W2:Y:S01]  /*01d0*/  LDG.E.U16 R8, desc[UR46][R14.64] ;  /* 0x0000002e0e087981 */ /* 0x0000a2000c1e1500 */
[----:B------:R-:W-:Y:S02]  /*01e0*/  LEA.HI.X.SX32 R19, R5, R3, 0x1, P1 ;  /* 0x0000000305137211 */ /* 0x000fe400008f0eff */
[C---:B------:R-:W-:Y:S02]  /*01f0*/  LEA R5, R12.reuse, R9, 0x2 ;  /* 0x000000090c057211 */ /* 0x040fe400078e10ff */
[----:B------:R-:W-:Y:S01]  /*0200*/  LEA.HI.X.SX32 R17, R11, R3, 0x1, P0 ;  /* 0x000000030b117211 */ /* 0x000fe200000f0eff */
[----:B------:R1:W3:Y:S02]  /*0210*/  LDG.E.U16 R10, desc[UR46][R18.64] ;  /* 0x0000002e120a7981 */ /* 0x0002e4000c1e1500 */
[----:B------:R-:W-:Y:S01]  /*0220*/  IMAD R13, R12, 0x4, R5 ;  /* 0x000000040c0d7824 */ /* 0x000fe200078e0205 */
[----:B------:R-:W-:-:S02]  /*0230*/  LEA R20, P0, R9, R4, 0x1 ;  /* 0x0000000409147211 */ /* 0x000fc400078008ff */
[-C--:B------:R-:W-:Y:S01]  /*0240*/  LEA R22, P1, R5, R4.reuse, 0x1 ;  /* 0x0000000405167211 */ /* 0x080fe200078208ff */
[C---:B------:R-:W-:Y:S01]  /*0250*/  IMAD R25, R12.reuse, 0x4, R13 ;  /* 0x000000040c197824 */ /* 0x040fe200078e020d */
[-C--:B------:R-:W-:Y:S02]  /*0260*/  LEA.HI.X.SX32 R21, R9, R3.reuse, 0x1, P0 ;  /* 0x0000000309157211 */ /* 0x080fe400000f0eff */
[-C--:B------:R-:W-:Y:S01]  /*0270*/  LEA.HI.X.SX32 R23, R5, R3.reuse, 0x1, P1 ;  /* 0x0000000305177211 */ /* 0x080fe200008f0eff */
[C---:B------:R-:W-:Y:S01]  /*0280*/  IMAD R5, R12.reuse, 0x4, R25 ;  /* 0x000000040c057824 */ /* 0x040fe200078e0219 */
[CC--:B0-----:R-:W-:Y:S01]  /*0290*/  LEA R14, P0, R13.reuse, R4.reuse, 0x1 ;  /* 0x000000040d0e7211 */ /* 0x0c1fe200078008ff */
[----:B------:R0:W4:Y:S03]  /*02a0*/  LDG.E.U16 R9, desc[UR46][R16.64] ;  /* 0x0000002e10097981 */ /* 0x000126000c1e1500 */
[----:B------:R-:W-:Y:S01]  /*02b0*/  LEA.HI.X.SX32 R15, R13, R3, 0x1, P0 ;  /* 0x000000030d0f7211 */ /* 0x000fe200000f0eff */
[C---:B------:R-:W-:Y:S01]  /*02c0*/  IMAD R13, R12.reuse, 0x4, R5 ;  /* 0x000000040c0d7824 */ /* 0x040fe200078e0205 */
[----:B------:R5:W4:Y:S03]  /*02d0*/  LDG.E.U16 R11, desc[UR46][R20.64] ;  /* 0x0000002e140b7981 */ /* 0x000b26000c1e1500 */
[C---:B------:R-:W-:Y:S01]  /*02e0*/  IMAD R27, R12.reuse, 0x4, R13 ;  /* 0x000000040c1b7824 */ /* 0x040fe200078e020d */
[C---:B-1----:R-:W-:Y:S01]  /*02f0*/  LEA R18, P0, R25.reuse, R4, 0x1 ;  /* 0x0000000419127211 */ /* 0x042fe200078008ff */
[----:B------:R1:W4:Y:S03]  /*0300*/  LDG.E.U16 R26, desc[UR46][R22.64] ;  /* 0x0000002e161a7981 */ /* 0x000326000c1e1500 */
[----:B------:R-:W-:Y:S01]  /*0310*/  LEA R29, R12, R27, 0x2 ;  /* 0x0000001b0c1d7211 */ /* 0x000fe200078e10ff */
[----:B------:R1:W4:Y:S01]  /*0320*/  LDG.E.U16 R35, desc[UR46][R14.64] ;  /* 0x0000002e0e237981 */ /* 0x000322000c1e1500 */
[----:B------:R-:W-:-:S02]  /*0330*/  LEA.HI.X.SX32 R19, R25, R3, 0x1, P0 ;  /* 0x0000000319137211 */ /* 0x000fc400000f0eff */
[-C--:B0-----:R-:W-:Y:S01]  /*0340*/  LEA R16, P0, R5, R4.reuse, 0x1 ;  /* 0x0000000405107211 */ /* 0x081fe200078008ff */
[C---:B------:R-:W-:Y:S01]  /*0350*/  IMAD R31, R12.reuse, 0x4, R29 ;  /* 0x000000040c1f7824 */ /* 0x040fe200078e021d */
[-C--:B------:R-:W-:Y:S01]  /*0360*/  LEA R24, P1, R13, R4.reuse, 0x1 ;  /* 0x000000040d187211 */ /* 0x080fe200078208ff */
[----:B------:R0:W4:Y:S01]  /*0370*/  LDG.E.U16 R28, desc[UR46][R18.64] ;  /* 0x0000002e121c7981 */ /* 0x000122000c1e1500 */
[----:B------:R-:W-:Y:S01]  /*0380*/  LEA.HI.X.SX32 R17, R5, R3, 0x1, P0 ;  /* 0x0000000305117211 */ /* 0x000fe200000f0eff */
[----:B------:R-:W-:Y:S01]  /*0390*/  IMAD R5, R12, 0x4, R31 ;  /* 0x000000040c057824 */ /* 0x000fe200078e021f */
[----:B-----5:R-:W-:-:S03]  /*03a0*/  LEA R20, P0, R29, R4, 0x1 ;  /* 0x000000041d147211 */ /* 0x020fc600078008ff */
[C---:B------:R-:W-:Y:S01]  /*03b0*/  IMAD R33, R12.reuse, 0x4, R5 ;  /* 0x000000040c217824 */ /* 0x040fe200078e0205 */
[-C--:B------:R-:W-:Y:S01]  /*03c0*/  LEA.HI.X.SX32 R21, R29, R3.reuse, 0x1, P0 ;  /* 0x000000031d157211 */ /* 0x080fe200000f0eff */
[----:B------:R5:W4:Y:S01]  /*03d0*/  LDG.E.U16 R37, desc[UR46][R16.64] ;  /* 0x0000002e10257981 */ /* 0x000b22000c1e1500 */
[-C--:B-1----:R-:W-:Y:S02]  /*03e0*/  LEA R22, P0, R5, R4.reuse, 0x1 ;  /* 0x0000000405167211 */ /* 0x082fe400078008ff */
[-C--:B------:R-:W-:Y:S01]  /*03f0*/  LEA.HI.X.SX32 R25, R13, R3.reuse, 0x1, P1 ;  /* 0x000000030d197211 */ /* 0x080fe200008f0eff */
[C---:B------:R-:W-:Y:S01]  /*0400*/  IMAD R13, R12.reuse, 0x4, R33 ;  /* 0x000000040c0d7824 */ /* 0x040fe200078e0221 */
[-C--:B------:R-:W-:Y:S01]  /*0410*/  LEA.HI.X.SX32 R23, R5, R3.reuse, 0x1, P0 ;  /* 0x0000000305177211 */ /* 0x080fe200000f0eff */
[----:B------:R-:W4:Y:S01]  /*0420*/  LDG.E.U16 R20, desc[UR46][R20.64] ;  /* 0x0000002e14147981 */ /* 0x000f22000c1e1500 */
[-C--:B------:R-:W-:Y:S01]  /*0430*/  LEA R14, P0, R27, R4.reuse, 0x1 ;  /* 0x000000041b0e7211 */ /* 0x080fe200078008ff */
[----:B------:R-:W-:Y:S01]  /*0440*/  IMAD R5, R12, 0x4, R13 ;  /* 0x000000040c057824 */ /* 0x000fe200078e020d */
[----:B0-----:R-:W-:Y:S01]  /*0450*/  LEA R18, P1, R13, R4, 0x1 ;  /* 0x000000040d127211 */ /* 0x001fe200078208ff */
[----:B------:R0:W4:Y:S01]  /*0460*/  LDG.E.U16 R30, desc[UR46][R24.64] ;  /* 0x0000002e181e7981 */ /* 0x000122000c1e1500 */
[----:B------:R-:W-:-:S02]  /*0470*/  LEA.HI.X.SX32 R15, R27, R3, 0x1, P0 ;  /* 0x000000031b0f7211 */ /* 0x000fc400000f0eff */
[-C--:B------:R-:W-:Y:S01]  /*0480*/  LEA R12, P0, R31, R4.reuse, 0x1 ;  /* 0x000000041f0c7211 */ /* 0x080fe200078008ff */
[----:B------:R1:W4:Y:S01]  /*0490*/  LDG.E.U16 R32, desc[UR46][R22.64] ;  /* 0x0000002e16207981 */ /* 0x000322000c1e1500 */
[-C--:B------:R-:W-:Y:S02]  /*04a0*/  LEA.HI.X.SX32 R19, R13, R3.reuse, 0x1, P1 ;  /* 0x000000030d137211 */ /* 0x080fe400008f0eff */
[-C--:B-----5:R-:W-:Y:S01]  /*04b0*/  LEA R16, P1, R33, R4.reuse, 0x1 ;  /* 0x0000000421107211 */ /* 0x0a0fe200078208ff */
[----:B------:R-:W5:Y:S01]  /*04c0*/  LDG.E.U16 R15, desc[UR46][R14.64] ;  /* 0x0000002e0e0f7981 */ /* 0x000f62000c1e1500 */
[-C--:B------:R-:W-:Y:S02]  /*04d0*/  LEA.HI.X.SX32 R13, R31, R3.reuse, 0x1, P0 ;  /* 0x000000031f0d7211 */ /* 0x080fe400000f0eff */
[----:B0-----:R-:W-:Y:S01]  /*04e0*/  LEA R24, P0, R5, R4, 0x1 ;  /* 0x0000000405187211 */ /* 0x001fe200078008ff */
[----:B------:R-:W5:Y:S01]  /*04f0*/  LDG.E.U16 R18, desc[UR46][R18.64] ;  /* 0x0000002e12127981 */ /* 0x000f62000c1e1500 */
[----:B------:R-:W-:-:S02]  /*0500*/  LEA.HI.X.SX32 R17, R33, R3, 0x1, P1 ;  /* 0x0000000321117211 */ /* 0x000fc400008f0eff */
[----:B------:R-:W-:Y:S01]  /*0510*/  LEA.HI.X.SX32 R25, R5, R3, 0x1, P0 ;  /* 0x0000000305197211 */ /* 0x000fe200000f0eff */
[----:B------:R-:W5:Y:S04]  /*0520*/  LDG.E.U16 R13, desc[UR46][R12.64] ;  /* 0x0000002e0c0d7981 */ /* 0x000f68000c1e1500 */
[----:B------:R-:W5:Y:S04]  /*0530*/  LDG.E.U16 R17, desc[UR46][R16.64] ;  /* 0x0000002e10117981 */ /* 0x000f68000c1e1500 */
[----:B------:R0:W5:Y:S01]  /*0540*/  LDG.E.U16 R21, desc[UR46][R24.64] ;  /* 0x0000002e18157981 */ /* 0x000162000c1e1500 */
[----:B------:R-:W0:Y:S01]  /*0550*/  S2UR UR4, SR_CgaCtaId ;  /* 0x00000000000479c3 */ /* 0x000e220000008800 */
[----:B------:R-:W-:Y:S01]  /*0560*/  UISETP.GE.AND UP0, UPT, UR48, 0x1, UPT ;  /* 0x000000013000788c */ /* 0x000fe2000bf06270 */
[C---:B------:R-:W-:Y:S01]  /*0570*/  LOP3.LUT R3, R2.reuse, 0xc0, RZ, 0xc0, !PT ;  /* 0x000000c002037812 */ /* 0x040fe200078ec0ff */
[----:B------:R-:W-:Y:S01]  /*0580*/  UMOV UR45, 0x400 ;  /* 0x00000400002d7882 */ /* 0x000fe20000000000 */
[----:B------:R-:W-:-:S02]  /*0590*/  SHF.L.U32 R49, R2, 0x1, RZ ;  /* 0x0000000102317819 */ /* 0x000fc400000006ff */
[----:B------:R-:W-:Y:S02]  /*05a0*/  SHF.R.U32.HI R4, RZ, 0x2, R3 ;  /* 0x00000002ff047819 */ /* 0x000fe40000011603 */
[----:B------:R-:W-:Y:S02]  /*05b0*/  PLOP3.LUT P0, PT, PT, PT, UP0, 0x80, 0x0 ;  /* 0x000000000000781c */ /* 0x000fe40003f0f008 */
[----:B------:R-:W-:-:S04]  /*05c0*/  LOP3.LUT R5, R4, 0x1fe, R49, 0x78, !PT ;  /* 0x000001fe04057812 */ /* 0x000fc800078e7831 */
[----:B-1----:R-:W-:Y:S01]  /*05d0*/  LOP3.LUT R22, R5, 0x40, RZ, 0x3c, !PT ;  /* 0x0000004005167812 */ /* 0x002fe200078e3cff */
[----:B0-----:R-:W-:Y:S01]  /*05e0*/  ULEA UR45, UR4, UR45, 0x18 ;  /* 0x0000002d042d7291 */ /* 0x001fe2000f8ec03f */
[----:B------:R-:W-:Y:S01]  /*05f0*/  IMAD.MOV.U32 R4, RZ, RZ, -0x800000 ;  /* 0xff800000ff047424 */ /* 0x000fe200078e00ff */
[----:B------:R-:W-:Y:S01]  /*0600*/  CS2R R24, SRZ ;  /* 0x0000000000187805 */ /* 0x000fe2000001ff00 */
[----:B------:R-:W-:Y:S01]  /*0610*/  IMAD.MOV.U32 R48, RZ, RZ, 0x3f800000 ;  /* 0x3f800000ff307424 */ /* 0x000fe200078e00ff */
[----:B------:R-:W-:Y:S01]  /*0620*/  CS2R R38, SRZ ;  /* 0x0000000000267805 */ /* 0x000fe2000001ff00 */
[----:B------:R-:W-:Y:S02]  /*0630*/  IMAD.MOV.U32 R23, RZ, RZ, 0x3f800000 ;  /* 0x3f800000ff177424 */ /* 0x000fe400078e00ff */
[----:B------:R-:W-:Y:S02]  /*0640*/  IMAD.MOV.U32 R3, RZ, RZ, -0x800000 ;  /* 0xff800000ff037424 */ /* 0x000fe400078e00ff */
[----:B--2---:R-:W-:Y:S04]  /*0650*/  STS.U16 [R5+UR45], R8 ;  /* 0x0000000805007988 */ /* 0x004fe8000800042d */
[----:B---3--:R-:W-:Y:S04]  /*0660*/  STS.U16 [R5+UR45+0x400], R10 ;  /* 0x0004000a05007988 */ /* 0x008fe8000800042d */
[----:B----4-:R0:W-:Y:S04]  /*0670*/  STS.U16 [R5+UR45+0x800], R26 ;  /* 0x0008001a05007988 */ /* 0x0101e8000800042d */
[----:B------:R1:W-:Y:S01]  /*0680*/  STS.U16 [R5+UR45+0xc00], R28 ;  /* 0x000c001c05007988 */ /* 0x0003e2000800042d */
[----:B0-----:R-:W-:-:S02]  /*0690*/  CS2R R26, SRZ ;  /* 0x00000000001a7805 */ /* 0x001fc4000001ff00 */
[----:B-1----:R-:W-:Y:S01]  /*06a0*/  CS2R R28, SRZ ;  /* 0x00000000001c7805 */ /* 0x002fe2000001ff00 */
[----:B------:R-:W-:Y:S04]  /*06b0*/  STS.U16 [R5+UR45+0x1400], R20 ;  /* 0x0014001405007988 */ /* 0x000fe8000800042d */
[----:B------:R0:W-:Y:S04]  /*06c0*/  STS.U16 [R5+UR45+0x1000], R30 ;  /* 0x0010001e05007988 */ /* 0x0001e8000800042d */
[----:B------:R1:W-:Y:S04]  /*06d0*/  STS.U16 [R5+UR45+0x1800], R32 ;  /* 0x0018002005007988 */ /* 0x0003e8000800042d */
[----:B-----5:R-:W-:Y:S01]  /*06e0*/  STS.U16 [R5+UR45+0x1c00], R18 ;  /* 0x001c001205007988 */ /* 0x020fe2000800042d */
[----:B0-----:R-:W-:-:S03]  /*06f0*/  CS2R R30, SRZ ;  /* 0x00000000001e7805 */ /* 0x001fc6000001ff00 */
[----:B------:R-:W-:Y:S01]  /*0700*/  STS.U16 [R22+UR45+0x200], R9 ;  /* 0x0002000916007988 */ /* 0x000fe2000800042d */
[----:B-1----:R-:W-:-:S03]  /*0710*/  CS2R R32, SRZ ;  /* 0x0000000000207805 */ /* 0x002fc6000001ff00 */
[----:B------:R-:W-:Y:S04]  /*0720*/  STS.U16 [R22+UR45+0x600], R11 ;  /* 0x0006000b16007988 */ /* 0x000fe8000800042d */
[----:B------:R0:W-:Y:S04]  /*0730*/  STS.U16 [R22+UR45+0xa00], R35 ;  /* 0x000a002316007988 */ /* 0x0001e8000800042d */
[----:B------:R1:W-:Y:S04]  /*0740*/  STS.U16 [R22+UR45+0xe00], R37 ;  /* 0x000e002516007988 */ /* 0x0003e8000800042d */
[----:B------:R2:W-:Y:S04]  /*0750*/  STS.U16 [R22+UR45+0x1200], R15 ;  /* 0x0012000f16007988 */ /* 0x0005e8000800042d */
[----:B------:R2:W-:Y:S01]  /*0760*/  STS.U16 [R22+UR45+0x1600], R13 ;  /* 0x0016000d16007988 */ /* 0x0005e2000800042d */
[----:B0-----:R-:W-:-:S03]  /*0770*/  CS2R R34, SRZ ;  /* 0x0000000000227805 */ /* 0x001fc6000001ff00 */
[----:B------:R2:W-:Y:S01]  /*0780*/  STS.U16 [R22+UR45+0x1a00], R17 ;  /* 0x001a001116007988 */ /* 0x0005e2000800042d */
[----:B-1----:R-:W-:-:S03]  /*0790*/  CS2R R36, SRZ ;  /* 0x0000000000247805 */ /* 0x002fc6000001ff00 */
[----:B------:R2:W-:Y:S01]  /*07a0*/  STS.U16 [R22+UR45+0x1e00], R21 ;  /* 0x001e001516007988 */ /* 0x0005e2000800042d */
[----:B------:R-:W-:Y:S05]  /*07b0*/  @!P0 BRA `(.L_x_0) ;  /* 0x0000001000248947 */ /* 0x000fea0003800000 */
[--C-:B------:R-:W-:Y:S01]  /*07c0*/  SHF.R.S32.HI R3, RZ, 0x6, R2.reuse ;  /* 0x00000006ff037819 */ /* 0x100fe20000011402 */
[----:B------:R-:W-:Y:S01]  /*07d0*/  ULDC.64 UR40, c[0x0][0x250] ;  /* 0x0000940000287ab9 */ /* 0x000fe20000000a00 */
[----:B------:R-:W-:Y:S01]  /*07e0*/  SHF.R.U32.HI R4, RZ, 0x5, R2 ;  /* 0x00000005ff047819 */ /* 0x000fe20000011602 */
[----:B------:R-:W-:Y:S01]  /*07f0*/  ULDC.64 UR42, c[0x0][0x260] ;  /* 0x00009800002a7ab9 */ /* 0x000fe20000000a00 */
[----:B------:R-:W-:Y:S01]  /*0800*/  SGXT R3, R3, 0x1 ;  /* 0x000000010303781a */ /* 0x000fe20000000200 */
[----:B------:R-:W-:Y:S01]  /*0810*/  UIMAD UR40, UR44, UR40, URZ ;  /* 0x000000282c2872a4 */ /* 0x000fe2000f8e023f */
[----:B------:R-:W-:Y:S01]  /*0820*/  R2UR UR49, R4 ;  /* 0x00000000043172ca */ /* 0x000fe200000e0000 */
[----:B------:R-:W-:Y:S01]  /*0830*/  UIMAD UR42, UR44, UR42, URZ ;  /* 0x0000002a2c2a72a4 */ /* 0x000fe2000f8e023f */
[----:B------:R-:W-:Y:S01]  /*0840*/  LOP3.LUT R4, R3, 0x90, RZ, 0xc0, !PT ;  /* 0x0000009003047812 */ /* 0x000fe200078ec0ff */
[----:B------:R-:W-:Y:S01]  /*0850*/  ULDC UR4, c[0x0][0x258] ;  /* 0x0000960000047ab9 */ /* 0x000fe20000000800 */
[----:B------:R-:W-:Y:S01]  /*0860*/  LOP3.LUT R3, R2, 0xf, RZ, 0xc0, !PT ;  /* 0x0000000f02037812 */ /* 0x000fe200078ec0ff */
[----:B------:R-:W-:Y:S01]  /*0870*/  USHF.L.U32 UR6, UR40, 0x1, URZ ;  /* 0x0000000128067899 */ /* 0x000fe2000800063f */
[----:B------:R-:W-:Y:S01]  /*0880*/  IMAD R6, R6, UR4, RZ ;  /* 0x0000000406067c24 */ /* 0x000fe2000f8e02ff */
[----:B------:R-:W-:Y:S01]  /*0890*/  USHF.L.U32 UR7, UR42, 0x1, URZ ;  /* 0x000000012a077899 */ /* 0x000fe2000800063f */
[----:B------:R-:W2:Y:S01]  /*08a0*/  LDC R16, c[0x0][0x268] ;  /* 0x00009a00ff107b82 */ /* 0x000ea20000000800 */
[----:B------:R-:W-:Y:S01]  /*08b0*/  IMAD R8, R3, UR43, RZ ;  /* 0x0000002b03087c24 */ /* 0x000fe2000f8e02ff */
[----:B------:R-:W-:Y:S01]  /*08c0*/  UIMAD.WIDE UR4, UR40, 0x2, URZ ;  /* 0x00000002280478a5 */ /* 0x000fe2000f8e023f */
[----:B------:R-:W-:Y:S01]  /*08d0*/  IMAD.SHL.U32 R3, R6, 0x2, RZ ;  /* 0x0000000206037824 */ /* 0x000fe200078e00ff */
[----:B------:R-:W-:Y:S01]  /*08e0*/  LOP3.LUT R49, R4, 0x17e, R49, 0x78, !PT ;  /* 0x0000017e04317812 */ /* 0x000fe200078e7831 */
[----:B------:R-:W-:Y:S01]  /*08f0*/  IMAD.U32 R12, RZ, RZ, UR6 ;  /* 0x00000006ff0c7e24 */ /* 0x000fe2000f8e00ff */
[----:B------:R-:W-:Y:S01]  /*0900*/  SHF.L.U32 R4, R8, 0x1, RZ ;  /* 0x0000000108047819 */ /* 0x000fe200000006ff */
[----:B------:R-:W-:Y:S01]  /*0910*/  IMAD.U32 R9, RZ, RZ, UR7 ;  /* 0x00000007ff097e24 */ /* 0x000fe2000f8e00ff */
[----:B------:R-:W-:Y:S01]  /*0920*/  ULDC.64 UR6, c[0x0][0x218] ;  /* 0x0000860000067ab9 */ /* 0x000fe20000000a00 */
[----:B------:R-:W-:Y:S01]  /*0930*/  ULDC.64 UR8, c[0x0][0x220] ;  /* 0x0000880000087ab9 */ /* 0x000fe20000000a00 */
[----:B------:R-:W-:Y:S01]  /*0940*/  IADD3 R12, P0, P1, R3, UR6, R12 ;  /* 0x00000006030c7c10 */ /* 0x000fe2000f91e00c */
[----:B------:R-:W-:Y:S01]  /*0950*/  IMAD.HI R6, R6, 0x2, RZ ;  /* 0x0000000206067827 */ /* 0x000fe200078e02ff */
[----:B------:R-:W-:Y:S01]  /*0960*/  IADD3 R20, P2, P3, R4, UR8, R9 ;  /* 0x0000000804147c10 */ /* 0x000fe2000fb5e009 */
[----:B------:R-:W-:Y:S01]  /*0970*/  USHF.R.U32.HI UR36, URZ, 0x4, UR45 ;  /* 0x000000043f247899 */ /* 0x000fe2000801162d */
[----:B------:R-:W-:Y:S01]  /*0980*/  CS2R R26, SRZ ;  /* 0x00000000001a7805 */ /* 0x000fe2000001ff00 */
[----:B------:R-:W-:Y:S01]  /*0990*/  IMAD.U32 R3, RZ, RZ, UR5 ;  /* 0x00000005ff037e24 */ /* 0x000fe2000f8e00ff */
[----:B------:R-:W-:Y:S01]  /*09a0*/  UIMAD.WIDE UR4, UR42, 0x2, URZ ;  /* 0x000000022a0478a5 */ /* 0x000fe2000f8e023f */
[----:B------:R-:W-:Y:S01]  /*09b0*/  IMAD R7, R7, UR41, RZ ;  /* 0x0000002907077c24 */ /* 0x000fe2000f8e02ff */
[----:B------:R-:W-:Y:S01]  /*09c0*/  UIADD3 UR50, UR45, 0x2000, URZ ;  /* 0x000020002d327890 */ /* 0x000fe2000fffe03f */
[----:B------:R-:W-:Y:S01]  /*09d0*/  IMAD.U32 R4, RZ, RZ, UR41 ;  /* 0x00000029ff047e24 */ /* 0x000fe2000f8e00ff */
[----:B------:R-:W-:Y:S01]  /*09e0*/  IADD3.X R14, R6, UR7, R3, P0, P1 ;  /* 0x00000007060e7c10 */ /* 0x000fe200087e2403 */
[----:B------:R-:W-:Y:S01]  /*09f0*/  IMAD.U32 R11, RZ, RZ, UR41 ;  /* 0x00000029ff0b7e24 */ /* 0x000fe2000f8e00ff */
[----:B------:R-:W-:Y:S01]  /*0a00*/  SHF.R.U32.HI R3, RZ, 0x4, R2 ;  /* 0x00000004ff037819 */ /* 0x000fe20000011602 */
[----:B------:R-:W-:Y:S01]  /*0a10*/  IMAD.U32 R6, RZ, RZ, UR41 ;  /* 0x00000029ff067e24 */ /* 0x000fe2000f8e00ff */
[----:B------:R-:W-:Y:S01]  /*0a20*/  LEA R4, R4, R7, 0x2 ;  /* 0x0000000704047211 */ /* 0x000fe200078e10ff */
[----:B------:R-:W-:Y:S01]  /*0a30*/  IMAD.HI R8, R8, 0x2, RZ ;  /* 0x0000000208087827 */ /* 0x000fe200078e02ff */
[----:B------:R-:W-:Y:S01]  /*0a40*/  SGXT.U32 R3, R3, 0x4 ;  /* 0x000000040303781a */ /* 0x000fe20000000000 */
[----:B------:R-:W-:Y:S01]  /*0a50*/  USGXT.U32 UR36, UR36, 0xe ;  /* 0x0000000e2424789a */ /* 0x000fe20008000000 */
[----:B------:R-:W-:Y:S01]  /*0a60*/  CS2R R28, SRZ ;  /* 0x00000000001c7805 */ /* 0x000fe2000001ff00 */
[----:B------:R-:W-:Y:S01]  /*0a70*/  IMAD R11, R11, 0x4, R4 ;  /* 0x000000040b0b7824 */ /* 0x000fe200078e0204 */
[----:B------:R-:W-:Y:S01]  /*0a80*/  USHF.R.U32.HI UR40, URZ, 0x4, UR50 ;  /* 0x000000043f287899 */ /* 0x000fe20008011632 */
[----:B------:R-:W-:Y:S01]  /*0a90*/  IMAD.U32 R9, RZ, RZ, UR5 ;  /* 0x00000005ff097e24 */ /* 0x000fe2000f8e00ff */
[----:B------:R-:W-:Y:S01]  /*0aa0*/  UIADD3 UR8, UP0, UR36, 0x80, URZ ;  /* 0x0000008024087890 */ /* 0x000fe2000ff1e03f */
[----:B--2---:R-:W-:Y:S01]  /*0ab0*/  IMAD R15, R3, R16, RZ ;  /* 0x00000010030f7224 */ /* 0x004fe200078e02ff */
[----:B------:R-:W-:Y:S01]  /*0ac0*/  USGXT.U32 UR40, UR40, 0xe ;  /* 0x0000000e2828789a */ /* 0x000fe20008000000 */
[----:B------:R-:W-:Y:S01]  /*0ad0*/  IMAD R3, R6, 0x4, R11 ;  /* 0x0000000406037824 */ /* 0x000fe200078e020b */
[----:B------:R-:W-:Y:S01]  /*0ae0*/  IADD3.X R24, R8, UR9, R9, P2, P3 ;  /* 0x0000000908187c10 */ /* 0x000fe200097e6409 */
[----:B------:R-:W-:Y:S01]  /*0af0*/  UMOV UR6, URZ ;  /* 0x0000003f00067c82 */ /* 0x000fe20008000000 */
[-C--:B------:R-:W-:Y:S01]  /*0b00*/  LEA R6, P0, R7, R12.reuse, 0x1 ;  /* 0x0000000c07067211 */ /* 0x080fe200078008ff */
[----:B------:R-:W-:Y:S01]  /*0b10*/  UIADD3.X UR9, UR6, 0x40000040, URZ, UP0, !UPT ;  /* 0x4000004006097890 */ /* 0x000fe200087fe43f */
[CC--:B------:R-:W-:Y:S01]  /*0b20*/  LEA R8, P1, R4.reuse, R12.reuse, 0x1 ;  /* 0x0000000c04087211 */ /* 0x0c0fe200078208ff */
[----:B------:R-:W-:Y:S01]  /*0b30*/  UIADD3 UR10, UP0, UR40, 0x2, URZ ;  /* 0x00000002280a7890 */ /* 0x000fe2000ff1e03f */
[-C--:B------:R-:W-:Y:S01]  /*0b40*/  LEA R10, P2, R11, R12.reuse, 0x1 ;  /* 0x0000000c0b0a7211 */ /* 0x080fe200078408ff */
[----:B------:R-:W-:Y:S01]  /*0b50*/  UMOV UR7, URZ ;  /* 0x0000003f00077c82 */ /* 0x000fe20008000000 */
[C---:B------:R-:W-:Y:S01]  /*0b60*/  LEA R12, P3, R3.reuse, R12, 0x1 ;  /* 0x0000000c030c7211 */ /* 0x040fe200078608ff */
[----:B------:R-:W-:Y:S01]  /*0b70*/  UIADD3.X UR11, UR7, 0x40000000, URZ, UP0, !UPT ;  /* 0x40000000070b7890 */ /* 0x000fe200087fe43f */
[-C--:B------:R-:W-:Y:S01]  /*0b80*/  LEA.HI.X.SX32 R9, R4, R14.reuse, 0x1, P1 ;  /* 0x0000000e04097211 */ /* 0x080fe200008f0eff */
[----:B------:R-:W-:Y:S01]  /*0b90*/  IMAD R4, R16, 0x10, R15 ;  /* 0x0000001010047824 */ /* 0x000fe200078e020f */
[-C--:B------:R-:W-:Y:S01]  /*0ba0*/  LEA.HI.X.SX32 R13, R3, R14.reuse, 0x1, P3 ;  /* 0x0000000e030d7211 */ /* 0x080fe200018f0eff */
[----:B------:R-:W-:Y:S01]  /*0bb0*/  IMAD.MOV.U32 R48, RZ, RZ, 0x3f800000 ;  /* 0x3f800000ff307424 */ /* 0x000fe200078e00ff */
[----:B------:R-:W-:Y:S01]  /*0bc0*/  LEA.HI R3, R2, 0x30, RZ, 0x1c ;  /* 0x0000003002037811 */ /* 0x000fe200078fe0ff */
[----:B------:R-:W-:Y:S01]  /*0bd0*/  IMAD.MOV.U32 R51, RZ, RZ, -0x800000 ;  /* 0xff800000ff337424 */ /* 0x000fe200078e00ff */
[-C--:B------:R-:W-:Y:S01]  /*0be0*/  LEA.HI.X.SX32 R7, R7, R14.reuse, 0x1, P0 ;  /* 0x0000000e07077211 */ /* 0x080fe200000f0eff */
[----:B------:R-:W-:Y:S01]  /*0bf0*/  IMAD.MOV.U32 R50, RZ, RZ, -0x800000 ;  /* 0xff800000ff327424 */ /* 0x000fe200078e00ff */
[----:B------:R-:W-:Y:S01]  /*0c00*/  LEA.HI.X.SX32 R11, R11, R14, 0x1, P2 ;  /* 0x0000000e0b0b7211 */ /* 0x000fe200010f0eff */
[----:B------:R-:W-:Y:S01]  /*0c10*/  IMAD R21, R3, R16, RZ ;  /* 0x0000001003157224 */ /* 0x000fe200078e02ff */
[----:B------:R-:W-:Y:S01]  /*0c20*/  LEA R3, R16, R4, 0x4 ;  /* 0x0000000410037211 */ /* 0x000fe200078e20ff */
[----:B------:R-:W-:Y:S01]  /*0c30*/  IMAD.MOV.U32 R23, RZ, RZ, 0x3f800000 ;  /* 0x3f800000ff177424 */ /* 0x000fe200078e00ff */
[----:B------:R-:W-:-:S02]  /*0c40*/  LEA R14, P0, R15, R20, 0x1 ;  /* 0x000000140f0e7211 */ /* 0x000fc400078008ff */
[----:B------:R-:W-:Y:S02]  /*0c50*/  CS2R R30, SRZ ;  /* 0x00000000001e7805 */ /* 0x000fe4000001ff00 */
[-C--:B------:R-:W-:Y:S02]  /*0c60*/  LEA R16, P1, R4, R20.reuse, 0x1 ;  /* 0x0000001404107211 */ /* 0x080fe400078208ff */
[----:B------:R-:W-:Y:S02]  /*0c70*/  CS2R R32, SRZ ;  /* 0x0000000000207805 */ /* 0x000fe4000001ff00 */
[-C--:B------:R-:W-:Y:S02]  /*0c80*/  LEA R18, P2, R3, R20.reuse, 0x1 ;  /* 0x0000001403127211 */ /* 0x080fe400078408ff */
[----:B------:R-:W-:Y:S02]  /*0c90*/  CS2R R34, SRZ ;  /* 0x0000000000227805 */ /* 0x000fe4000001ff00 */
[----:B------:R-:W-:-:S02]  /*0ca0*/  LEA R20, P3, R21, R20, 0x1 ;  /* 0x0000001415147211 */ /* 0x000fc400078608ff */
[----:B------:R-:W-:Y:S02]  /*0cb0*/  CS2R R36, SRZ ;  /* 0x0000000000247805 */ /* 0x000fe4000001ff00 */
[-C--:B------:R-:W-:Y:S02]  /*0cc0*/  LEA.HI.X.SX32 R15, R15, R24.reuse, 0x1, P0 ;  /* 0x000000180f0f7211 */ /* 0x080fe400000f0eff */
[----:B------:R-:W-:Y:S02]  /*0cd0*/  CS2R R38, SRZ ;  /* 0x0000000000267805 */ /* 0x000fe4000001ff00 */
[-C--:B------:R-:W-:Y:S01]  /*0ce0*/  LEA.HI.X.SX32 R17, R4, R24.reuse, 0x1, P1 ;  /* 0x0000001804117211 */ /* 0x080fe200008f0eff */
[----:B------:R-:W-:Y:S01]  /*0cf0*/  UMOV UR4, URZ ;  /* 0x0000003f00047c82 */ /* 0x000fe20008000000 */
[-C--:B------:R-:W-:Y:S01]  /*0d00*/  LEA.HI.X.SX32 R19, R3, R24.reuse, 0x1, P2 ;  /* 0x0000001803137211 */ /* 0x080fe200010f0eff */
[----:B------:R-:W-:Y:S01]  /*0d10*/  UMOV UR5, URZ ;  /* 0x0000003f00057c82 */ /* 0x000fe20008000000 */
[----:B------:R-:W-:-:S02]  /*0d20*/  LEA.HI.X.SX32 R21, R21, R24, 0x1, P3 ;  /* 0x0000001815157211 */ /* 0x000fc400018f0eff */
[----:B------:R-:W-:Y:S01]  /*0d30*/  CS2R R24, SRZ ;  /* 0x0000000000187805 */ /* 0x000fe2000001ff00 */
[----:B------:R-:W-:Y:S02]  /*0d40*/  UIADD3.64 UR12, UR8, 0x80, URZ ;  /* 0x00000080080c7897 */ /* 0x000fe4000fffe03f */
[----:B------:R-:W-:Y:S02]  /*0d50*/  UIADD3.64 UR16, UR8, 0x100, URZ ;  /* 0x0000010008107897 */ /* 0x000fe4000fffe03f */
[----:B------:R-:W-:Y:S02]  /*0d60*/  UIADD3.64 UR14, UR10, 0x2, URZ ;  /* 0x000000020a0e7897 */ /* 0x000fe4000fffe03f */
[----:B------:R-:W-:Y:S02]  /*0d70*/  UIADD3.64 UR18, UR10, 0x4, URZ ;  /* 0x000000040a127897 */ /* 0x000fe4000fffe03f */
[----:B------:R-:W-:Y:S02]  /*0d80*/  UIADD3.64 UR22, UR10, 0x3e, URZ ;  /* 0x0000003e0a167897 */ /* 0x000fe4000fffe03f */
[----:B------:R-:W-:-:S02]  /*0d90*/  UIADD3.64 UR26, UR10, 0x40, URZ ;  /* 0x000000400a1a7897 */ /* 0x000fc4000fffe03f */
[----:B------:R-:W-:Y:S02]  /*0da0*/  UIADD3.64 UR30, UR10, 0x42, URZ ;  /* 0x000000420a1e7897 */ /* 0x000fe4000fffe03f */
[----:B------:R-:W-:Y:S01]  /*0db0*/  UIADD3.64 UR34, UR10, 0x44, URZ ;  /* 0x000000440a227897 */ /* 0x000fe2000fffe03f */
[----:B------:R-:W-:Y:S01]  /*0dc0*/  ULDC UR42, c[0x0][0x238] ;  /* 0x00008e00002a7ab9 */ /* 0x000fe20000000800 */
[----:B------:R-:W-:-:S10]  /*0dd0*/  UMOV UR37, 0x40000040 ;  /* 0x4000004000257882 */ /* 0x000fd40000000000 */
.L_x_1:
[----:B------:R-:W-:Y:S01]  /*0de0*/  MOV R43, UR4 ;  /* 0x00000004002b7c02 */ /* 0x000fe20008000f00 */
[----:B------:R-:W-:Y:S02]  /*0df0*/  IMAD.U32 R47, RZ, RZ, UR4 ;  /* 0x00000004ff2f7e24 */ /* 0x000fe4000f8e00ff */
[----:B------:R-:W-:Y:S02]  /*0e00*/  IMAD.U32 R45, RZ, RZ, UR4 ;  /* 0x00000004ff2d7e24 */ /* 0x000fe4000f8e00ff */
[----:B------:R-:W-:Y:S02]  /*0e10*/  IMAD.U32 R41, RZ, RZ, UR4 ;  /* 0x00000004ff297e24 */ /* 0x000fe4000f8e00ff */
[----:B------:R-:W-:-:S04]  /*0e20*/  IMAD.WIDE R46, R47, 0x2, R6 ;  /* 0x000000022f2e7825 */ /* 0x000fc800078e0206 */
[----:B------:R-:W-:Y:S02]  /*0e30*/  IMAD.WIDE R42, R43, 0x2, R10 ;  /* 0x000000022b2a7825 */ /* 0x000fe400078e020a */
[----:B------:R-:W2:Y:S02]  /*0e40*/  LDG.E.U16 R46, desc[UR46][R46.64] ;  /* 0x0000002e2e2e7981 */ /* 0x000ea4000c1e1500 */
[----:B------:R-:W-:Y:S02]  /*0e50*/  IMAD.WIDE R44, R45, 0x2, R8 ;  /* 0x000000022d2c7825 */ /* 0x000fe400078e0208 */
[----:B------:R-:W3:Y:S02]  /*0e60*/  LDG.E.U16 R42, desc[UR46][R42.64] ;  /* 0x0000002e2a2a7981 */ /* 0x000ee4000c1e1500 */
[----:B------:R-:W-:Y:S02]  /*0e70*/  IMAD.WIDE R40, R41, 0x2, R12 ;  /* 0x0000000229287825 */ /* 0x000fe400078e020c */
[----:B------:R-:W4:Y:S04]  /*0e80*/  LDG.E.U16 R45, desc[UR46][R44.64] ;  /* 0x0000002e2c2d7981 */ /* 0x000f28000c1e1500 */
[----:B------:R-:W5:Y:S01]  /*0e90*/  LDG.E.U16 R41, desc[UR46][R40.64] ;  /* 0x0000002e28297981 */ /* 0x000f62000c1e1500 */
[----:B------:R-:W-:Y:S06]  /*0ea0*/  BAR.SYNC.DEFER_BLOCKING 0x0 ;  /* 0x0000000000007b1d */ /* 0x000fec0000010000 */
[----:B------:R-:W-:Y:S01]  /*0eb0*/  UMOV UR38, UR40 ;  /* 0x0000002800267c82 */ /* 0x000fe20008000000 */
[----:B------:R-:W-:Y:S01]  /*0ec0*/  UMOV UR39, 0x40000000 ;  /* 0x4000000000277882 */ /* 0x000fe20000000000 */
[----:B------:R-:W-:-:S04]  /*0ed0*/  IMAD.U32 R53, RZ, RZ, UR5 ;  /* 0x00000005ff357e24 */ /* 0x000fc8000f8e00ff */
[----:B------:R-:W-:Y:S01]  /*0ee0*/  IMAD.WIDE R52, R53, 0x2, R14 ;  /* 0x0000000235347825 */ /* 0x000fe200078e020e */
[----:B------:R-:W-:Y:S01]  /*0ef0*/  UMOV UR20, UR36 ;  /* 0x0000002400147c82 */ /* 0x000fe20008000000 */
[----:B------:R-:W-:Y:S01]  /*0f00*/  UMOV UR21, UR37 ;  /* 0x0000002500157c82 */ /* 0x000fe20008000000 */
[----:B------:R-:W-:-:S05]  /*0f10*/  MOV R55, UR5 ;  /* 0x0000000500377c02 */ /* 0x000fca0008000f00 */
[----:B------:R-:W-:Y:S01]  /*0f20*/  IMAD.WIDE R54, R55, 0x2, R20 ;  /* 0x0000000237367825 */ /* 0x000fe200078e0214 */
[----:B------:R-:W-:Y:S01]  /*0f30*/  UMOV UR24, UR8 ;  /* 0x0000000800187c82 */ /* 0x000fe20008000000 */
[----:B------:R-:W-:Y:S01]  /*0f40*/  UMOV UR25, UR9 ;  /* 0x0000000900197c82 */ /* 0x000fe20008000000 */
[----:B--2---:R-:W-:Y:S04]  /*0f50*/  STS.U16 [R5+UR45+0x2000], R46 ;  /* 0x0020002e05007988 */ /* 0x004fe8000800042d */
[----:B---3--:R-:W-:Y:S04]  /*0f60*/  STS.U16 [R5+UR45+0x2400], R42 ;  /* 0x0024002a05007988 */ /* 0x008fe8000800042d */
[----:B----4-:R-:W-:Y:S04]  /*0f70*/  STS.U16 [R22+UR45+0x2200], R45 ;  /* 0x0022002d16007988 */ /* 0x010fe8000800042d */
[----:B-----5:R0:W-:Y:S01]  /*0f80*/  STS.U16 [R22+UR45+0x2600], R41 ;  /* 0x0026002916007988 */ /* 0x0201e2000800042d */
[----:B------:R1:W-:Y:S06]  /*0f90*/  MEMBAR.ALL.CTA ;  /* 0x0000000000007992 */ /* 0x0003ec0000008000 */
[----:B-1----:R-:W1:Y:S02]  /*0fa0*/  FENCE.VIEW.ASYNC.S ;  /* 0x00000000000073c6 */ /* 0x002e640000000000 */
[----:B-1----:R-:W-:Y:S06]  /*0fb0*/  BAR.SYNC.DEFER_BLOCKING 0x0 ;  /* 0x0000000000007b1d */ /* 0x002fec0000010000 */
[----:B0-----:R-:W-:Y:S01]  /*0fc0*/  WARPGROUP.ARRIVE ;  /* 0x00000000000079c5 */ /* 0x001fe20000000000 */
[----:B------:R-:W2:Y:S04]  /*0fd0*/  LDG.E.U16 R52, desc[UR46][R52.64] ;  /* 0x0000002e34347981 */ /* 0x000ea8000c1e1500 */
[----:B------:R-:W3:Y:S01]  /*0fe0*/  LDG.E.U16 R54, desc[UR46][R54.64] ;  /* 0x0000002e36367981 */ /* 0x000ee2000c1e1500 */
[----:B------:R-:W-:Y:S04]  /*0ff0*/  HGMMA.64x8x16.F32 R40, gdesc[UR36].tnspA, RZ, !UPT ;  /* 0x20000000242879f0 */ /* 0x000fe8000c7008ff */
[----:B------:R-:W-:Y:S04]  /*1000*/  HGMMA.64x8x16.F32 R40, gdesc[UR8].tnspA, R40 ;  /* 0x20000000082879f0 */ /* 0x000fe80008700828 */
[----:B------:R-:W-:Y:S04]  /*1010*/  HGMMA.64x8x16.F32 R40, gdesc[UR12].tnspA, R40 ;  /* 0x200000000c2879f0 */ /* 0x000fe80008700828 */
[----:B------:R-:W-:Y:S04]  /*1020*/  HGMMA.64x8x16.F32 R40, gdesc[UR16].tnspA, R40 ;  /* 0x20000000102879f0 */ /* 0x000fe80008700828 */
[----:B------:R-:W-:Y:S01]  /*1030*/  HGMMA.64x8x16.F32 R44, gdesc[UR20].tnspA, RZ, !UPT ;  /* 0x20000000142c79f0 */ /* 0x000fe2000c7008ff */
[----:B------:R-:W-:Y:S01]  /*1040*/  UMOV UR28, UR12 ;  /* 0x0000000c001c7c82 */ /* 0x000fe20008000000 */
[----:B------:R-:W-:-:S02]  /*1050*/  UMOV UR29, UR13 ;  /* 0x0000000d001d7c82 */ /* 0x000fc40008000000 */
[----:B------:R-:W-:Y:S01]  /*1060*/  HGMMA.64x8x16.F32 R44, gdesc[UR24].tnspA, R44 ;  /* 0x20000000182c79f0 */ /* 0x000fe2000870082c */
[----:B------:R-:W-:Y:S01]  /*1070*/  UMOV UR32, UR16 ;  /* 0x0000001000207c82 */ /* 0x000fe20008000000 */
[----:B------:R-:W-:Y:S02]  /*1080*/  UMOV UR33, UR17 ;  /* 0x0000001100217c82 */ /* 0x000fe40008000000 */
[----:B------:R-:W-:Y:S01]  /*1090*/  HGMMA.64x8x16.F32 R44, gdesc[UR28].tnspA, R44 ;  /* 0x200000001c2c79f0 */ /* 0x000fe2000870082c */
[----:B------:R-:W-:Y:S02]  /*10a0*/  IMAD.U32 R59, RZ, RZ, UR5 ;  /* 0x00000005ff3b7e24 */ /* 0x000fe4000f8e00ff */
[----:B------:R-:W-:Y:S02]  /*10b0*/  IMAD.U32 R57, RZ, RZ, UR5 ;  /* 0x00000005ff397e24 */ /* 0x000fe4000f8e00ff */
[----:B------:R-:W-:-:S04]  /*10c0*/  IMAD.WIDE R58, R59, 0x2, R16 ;  /* 0x000000023b3a7825 */ /* 0x000fc800078e0210 */
[----:B------:R-:W-:Y:S02]  /*10d0*/  IMAD.WIDE R56, R57, 0x2, R18 ;  /* 0x0000000239387825 */ /* 0x000fe400078e0212 */
[----:B------:R-:W4:Y:S04]  /*10e0*/  LDG.E.U16 R58, desc[UR46][R58.64] ;  /* 0x0000002e3a3a7981 */ /* 0x000f28000c1e1500 */
[----:B------:R-:W5:Y:S01]  /*10f0*/  LDG.E.U16 R56, desc[UR46][R56.64] ;  /* 0x0000002e38387981 */ /* 0x000f62000c1e1500 */
[----:B------:R-:W-:Y:S03]  /*1100*/  HGMMA.64x8x16.F32 R44, gdesc[UR32].tnspA, R44, gsb0 ;  /* 0x20000000202c79f0 */ /* 0x000fe6000800082c */
[----:B------:R-:W-:-:S02]  /*1110*/  WARPGROUP.DEPBAR.LE gsb0, 0x0 ;  /* 0x00008000000079c5 */ /* 0x000fc40000010000 */
[----:B------:R-:W-:Y:S01]  /*1120*/  FMUL R3, R40, UR42 ;  /* 0x0000002a28037c20 */ /* 0x000fe20008400000 */
[----:B------:R-:W-:Y:S01]  /*1130*/  FMUL R4, R41, UR42 ;  /* 0x0000002a29047c20 */ /* 0x000fe20008400000 */
[----:B------:R-:W-:Y:S04]  /*1140*/  BAR.SYNC.DEFER_BLOCKING 0x0 ;  /* 0x0000000000007b1d */ /* 0x000fe80000010000 */
[----:B------:R-:W-:Y:S01]  /*1150*/  FMNMX R4, R3, R4, !PT ;  /* 0x0000000403047209 */ /* 0x000fe20007800000 */
[----:B------:R-:W-:-:S05]  /*1160*/  FMUL R3, R44, UR42 ;  /* 0x0000002a2c037c20 */ /* 0x000fca0008400000 */
[----:B------:R-:W-:Y:S01]  /*1170*/  FMNMX R4, R3, R4, !PT ;  /* 0x0000000403047209 */ /* 0x000fe20007800000 */
[----:B------:R-:W-:-:S05]  /*1180*/  FMUL R3, R45, UR42 ;  /* 0x0000002a2d037c20 */ /* 0x000fca0008400000 */
[----:B------:R-:W-:-:S05]  /*1190*/  FMNMX R3, R3, R4, !PT ;  /* 0x0000000403037209 */ /* 0x000fca0007800000 */
[----:B------:R-:W0:Y:S04]  /*11a0*/  SHFL.BFLY PT, R4, R3, 0x2, 0x1f ;  /* 0x0c401f0003047f89 */ /* 0x000e2800000e0000 */
[----:B--2---:R0:W-:Y:S02]  /*11b0*/  STS.U16 [R49+UR45+0x2000], R52 ;  /* 0x0020003431007988 */ /* 0x0041e4000800042d */
[----:B0-----:R-:W-:-:S05]  /*11c0*/  FMNMX R52, R3, R4, !PT ;  /* 0x0000000403347209 */ /* 0x001fca0007800000 */
[----:B------:R-:W0:Y:S02]  /*11d0*/  SHFL.BFLY PT, R53, R52, 0x1, 0x1f ;  /* 0x0c201f0034357f89 */ /* 0x000e2400000e0000 */
[----:B0-----:R-:W-:-:S04]  /*11e0*/  FMNMX R4, R52, R53, !PT ;  /* 0x0000003534047209 */ /* 0x001fc80007800000 */
[----:B------:R-:W-:-:S05]  /*11f0*/  FMNMX R4, R4, R51, !PT ;  /* 0x0000003304047209 */ /* 0x000fca0007800000 */
[--C-:B------:R-:W-:Y:S01]  /*1200*/  FFMA R40, R40, UR42, -R4.reuse ;  /* 0x0000002a28287c23 */ /* 0x100fe20008000804 */
[--C-:B------:R-:W-:Y:S01]  /*1210*/  FFMA R41, R41, UR42, -R4.reuse ;  /* 0x0000002a29297c23 */ /* 0x100fe20008000804 */
[--C-:B------:R-:W-:Y:S02]  /*1220*/  FFMA R44, R44, UR42, -R4.reuse ;  /* 0x0000002a2c2c7c23 */ /* 0x100fe40008000804 */
[----:B------:R-:W-:Y:S01]  /*1230*/  FMUL R40, R40, 1.4426950216293334961 ;  /* 0x3fb8aa3b28287820 */ /* 0x000fe20000400000 */
[----:B------:R-:W-:Y:S01]  /*1240*/  FMUL R53, R41, 1.4426950216293334961 ;  /* 0x3fb8aa3b29357820 */ /* 0x000fe20000400000 */
[----:B------:R-:W-:Y:S01]  /*1250*/  FMUL R44, R44, 1.4426950216293334961 ;  /* 0x3fb8aa3b2c2c7820 */ /* 0x000fe20000400000 */
[----:B------:R-:W-:-:S03]  /*1260*/  FFMA R45, R45, UR42, -R4 ;  /* 0x0000002a2d2d7c23 */ /* 0x000fc60008000804 */
[----:B------:R-:W-:Y:S01]  /*1270*/  MUFU.EX2 R40, R40 ;  /* 0x0000002800287308 */ /* 0x000fe20000000800 */
[----:B------:R-:W-:-:S07]  /*1280*/  FMUL R41, R45, 1.4426950216293334961 ;  /* 0x3fb8aa3b2d297820 */ /* 0x000fce0000400000 */
[----:B------:R-:W0:Y:S08]  /*1290*/  MUFU.EX2 R53, R53 ;  /* 0x0000003500357308 */ /* 0x000e300000000800 */
[----:B------:R-:W1:Y:S08]  /*12a0*/  MUFU.EX2 R44, R44 ;  /* 0x0000002c002c7308 */ /* 0x000e700000000800 */
[----:B------:R-:W2:Y:S01]  /*12b0*/  MUFU.EX2 R41, R41 ;  /* 0x0000002900297308 */ /* 0x000ea20000000800 */
[----:B0-----:R-:W-:Y:S01]  /*12c0*/  FADD R3, R40, R53 ;  /* 0x0000003528037221 */ /* 0x001fe20000000000 */
[----:B---3--:R2:W-:Y:S03]  /*12d0*/  STS.U16 [R49+UR45+0x2600], R54 ;  /* 0x0026003631007988 */ /* 0x0085e6000800042d */
[----:B-1----:R-:W-:-:S04]  /*12e0*/  FADD R52, R44, R3 ;  /* 0x000000032c347221 */ /* 0x002fc80000000000 */
[----:B--2---:R-:W-:-:S05]  /*12f0*/  FADD R54, R41, R52 ;  /* 0x0000003429367221 */ /* 0x004fca0000000000 */
[----:B------:R-:W0:Y:S02]  /*1300*/  SHFL.BFLY PT, R3, R54, 0x2, 0x1f ;  /* 0x0c401f0036037f89 */ /* 0x000e2400000e0000 */
[----:B0-----:R-:W-:Y:S01]  /*1310*/  FADD R55, R54, R3 ;  /* 0x0000000336377221 */ /* 0x001fe20000000000 */
[----:B------:R-:W-:-:S04]  /*1320*/  FADD R3, -R4, R51 ;  /* 0x0000003304037221 */ /* 0x000fc80000000100 */
[----:B------:R-:W0:Y:S01]  /*1330*/  SHFL.BFLY PT, R52, R55, 0x1, 0x1f ;  /* 0x0c201f0037347f89 */ /* 0x000e2200000e0000 */
[----:B------:R-:W-:-:S06]  /*1340*/  FMUL R3, R3, 1.4426950216293334961 ;  /* 0x3fb8aa3b03037820 */ /* 0x000fcc0000400000 */
[----:B------:R-:W1:Y:S01]  /*1350*/  MUFU.EX2 R3, R3 ;  /* 0x0000000300037308 */ /* 0x000e620000000800 */
[----:B------:R-:W-:Y:S01]  /*1360*/  FMUL R45, R42, UR42 ;  /* 0x0000002a2a2d7c20 */ /* 0x000fe20008400000 */
[----:B0-----:R-:W-:-:S04]  /*1370*/  FADD R52, R55, R52 ;  /* 0x0000003437347221 */ /* 0x001fc80000000000 */
[----:B-1----:R-:W-:Y:S01]  /*1380*/  FFMA R48, R3, R48, R52 ;  /* 0x0000003003307223 */ /* 0x002fe20000000034 */
[----:B------:R-:W-:-:S05]  /*1390*/  FMUL R52, R43, UR42 ;  /* 0x0000002a2b347c20 */ /* 0x000fca0008400000 */
[----:B------:R-:W-:Y:S01]  /*13a0*/  FMNMX R52, R45, R52, !PT ;  /* 0x000000342d347209 */ /* 0x000fe20007800000 */
[----:B------:R-:W-:-:S05]  /*13b0*/  FMUL R45, R46, UR42 ;  /* 0x0000002a2e2d7c20 */ /* 0x000fca0008400000 */
[----:B------:R-:W-:Y:S01]  /*13c0*/  FMNMX R52, R45, R52, !PT ;  /* 0x000000342d347209 */ /* 0x000fe20007800000 */
[----:B------:R-:W-:-:S05]  /*13d0*/  FMUL R45, R47, UR42 ;  /* 0x0000002a2f2d7c20 */ /* 0x000fca0008400000 */
[----:B------:R-:W-:-:S05]  /*13e0*/  FMNMX R52, R45, R52, !PT ;  /* 0x000000342d347209 */ /* 0x000fca0007800000 */
[----:B------:R-:W0:Y:S02]  /*13f0*/  SHFL.BFLY PT, R45, R52, 0x2, 0x1f ;  /* 0x0c401f00342d7f89 */ /* 0x000e2400000e0000 */
[----:B0-----:R-:W-:-:S05]  /*1400*/  FMNMX R51, R52, R45, !PT ;  /* 0x0000002d34337209 */ /* 0x001fca0007800000 */
[----:B------:R-:W0:Y:S04]  /*1410*/  SHFL.BFLY PT, R54, R51, 0x1, 0x1f ;  /* 0x0c201f0033367f89 */ /* 0x000e2800000e0000 */
[----:B----4-:R-:W-:Y:S04]  /*1420*/  STS.U16 [R49+UR45+0x2200], R58 ;  /* 0x0022003a31007988 */ /* 0x010fe8000800042d */
[----:B-----5:R-:W-:Y:S01]  /*1430*/  STS.U16 [R49+UR45+0x2400], R56 ;  /* 0x0024003831007988 */ /* 0x020fe2000800042d */
[----:B------:R1:W-:Y:S06]  /*1440*/  MEMBAR.ALL.CTA ;  /* 0x0000000000007992 */ /* 0x0003ec0000008000 */
[----:B-1----:R-:W1:Y:S01]  /*1450*/  FENCE.VIEW.ASYNC.S ;  /* 0x00000000000073c6 */ /* 0x002e620000000000 */
[----:B0-----:R-:W-:-:S04]  /*1460*/  FMNMX R45, R51, R54, !PT ;  /* 0x00000036332d7209 */ /* 0x001fc80007800000 */
[----:B------:R-:W-:Y:S02]  /*1470*/  FMNMX R45, R45, R50, !PT ;  /* 0x000000322d2d7209 */ /* 0x000fe40007800000 */
[----:B------:R-:W-:-:S03]  /*1480*/  F2FP.F16.F32.PACK_AB R40, R53, R40 ;  /* 0x000000283528723e */ /* 0x000fc600000000ff */
[----:B------:R-:W-:-:S04]  /*1490*/  FFMA R42, R42, UR42, -R45 ;  /* 0x0000002a2a2a7c23 */ /* 0x000fc8000800082d */
[----:B------:R-:W-:Y:S01]  /*14a0*/  FMUL R53, R42, 1.4426950216293334961 ;  /* 0x3fb8aa3b2a357820 */ /* 0x000fe20000400000 */
[--C-:B------:R-:W-:Y:S01]  /*14b0*/  FFMA R42, R43, UR42, -R45.reuse ;  /* 0x0000002a2b2a7c23 */ /* 0x100fe2000800082d */
[----:B------:R-:W-:-:S03]  /*14c0*/  FFMA R46, R46, UR42, -R45 ;  /* 0x0000002a2e2e7c23 */ /* 0x000fc6000800082d */
[----:B------:R-:W-:Y:S01]  /*14d0*/  FMUL R54, R42, 1.4426950216293334961 ;  /* 0x3fb8aa3b2a367820 */ /* 0x000fe20000400000 */
[----:B------:R-:W-:Y:S01]  /*14e0*/  F2FP.F16.F32.PACK_AB R42, R41, R44 ;  /* 0x0000002c292a723e */ /* 0x000fe200000000ff */
[----:B------:R-:W-:Y:S01]  /*14f0*/  FMUL R46, R46, 1.4426950216293334961 ;  /* 0x3fb8aa3b2e2e7820 */ /* 0x000fe20000400000 */
[----:B------:R-:W-:Y:S01]  /*1500*/  FFMA R47, R47, UR42, -R45 ;  /* 0x0000002a2f2f7c23 */ /* 0x000fe2000800082d */
[----:B------:R-:W-:Y:S01]  /*1510*/  FADD R41, -R45, R50 ;  /* 0x000000322d297221 */ /* 0x000fe20000000100 */
[----:B------:R-:W-:Y:S01]  /*1520*/  MUFU.EX2 R43, R53 ;  /* 0x00000035002b7308 */ /* 0x000fe20000000800 */
[-C--:B------:R-:W-:Y:S01]  /*1530*/  FMUL R24, R24, R3.reuse ;  /* 0x0000000318187220 */ /* 0x080fe20000400000 */
[-C--:B------:R-:W-:Y:S01]  /*1540*/  FMUL R25, R25, R3.reuse ;  /* 0x0000000319197220 */ /* 0x080fe20000400000 */
[-C--:B------:R-:W-:Y:S01]  /*1550*/  FMUL R28, R28, R3.reuse ;  /* 0x000000031c1c7220 */ /* 0x080fe20000400000 */
[-C--:B------:R-:W-:Y:S01]  /*1560*/  FMUL R29, R29, R3.reuse ;  /* 0x000000031d1d7220 */ /* 0x080fe20000400000 */
[-C--:B------:R-:W-:Y:S01]  /*1570*/  FMUL R32, R32, R3.reuse ;  /* 0x0000000320207220 */ /* 0x080fe20000400000 */
[-C--:B------:R-:W-:Y:S01]  /*1580*/  FMUL R33, R33, R3.reuse ;  /* 0x0000000321217220 */ /* 0x080fe20000400000 */
[-C--:B------:R-:W-:Y:S01]  /*1590*/  FMUL R36, R36, R3.reuse ;  /* 0x0000000324247220 */ /* 0x080fe20000400000 */
[----:B------:R-:W0:Y:S01]  /*15a0*/  MUFU.EX2 R54, R54 ;  /* 0x0000003600367308 */ /* 0x000e220000000800 */
[----:B------:R-:W-:Y:S01]  /*15b0*/  FMUL R37, R37, R3 ;  /* 0x0000000325257220 */ /* 0x000fe20000400000 */
[----:B------:R-:W-:Y:S01]  /*15c0*/  FMUL R47, R47, 1.4426950216293334961 ;  /* 0x3fb8aa3b2f2f7820 */ /* 0x000fe20000400000 */
[----:B------:R-:W-:-:S05]  /*15d0*/  FMUL R3, R41, 1.4426950216293334961 ;  /* 0x3fb8aa3b29037820 */ /* 0x000fca0000400000 */
[----:B------:R-:W2:Y:S08]  /*15e0*/  MUFU.EX2 R46, R46 ;  /* 0x0000002e002e7308 */ /* 0x000eb00000000800 */
[----:B------:R-:W3:Y:S01]  /*15f0*/  MUFU.EX2 R44, R3 ;  /* 0x00000003002c7308 */ /* 0x000ee20000000800 */
[----:B------:R-:W-:-:S07]  /*1600*/  USHF.L.U32 UR7, UR49, 0x4, URZ ;  /* 0x0000000431077899 */ /* 0x000fce000800063f */
[----:B------:R-:W4:Y:S01]  /*1610*/  MUFU.EX2 R47, R47 ;  /* 0x0000002f002f7308 */ /* 0x000f220000000800 */
[----:B0-----:R-:W-:Y:S01]  /*1620*/  FADD R51, R43, R54 ;  /* 0x000000362b337221 */ /* 0x001fe20000000000 */
[----:B------:R-:W-:-:S03]  /*1630*/  ULOP3.LUT UR7, UR7, 0x40, URZ, 0xc0, !UPT ;  /* 0x0000004007077892 */ /* 0x000fc6000f8ec03f */
[----:B--2---:R-:W-:Y:S01]  /*1640*/  FADD R50, R46, R51 ;  /* 0x000000332e327221 */ /* 0x004fe20000000000 */
[----:B------:R-:W-:Y:S01]  /*1650*/  ULEA.HI UR7, UR50, UR7, URZ, 0x1c ;  /* 0x0000000732077291 */ /* 0x000fe2000f8fe03f */
[----:B------:R-:W-:Y:S01]  /*1660*/  F2FP.F16.F32.PACK_AB R41, R54, R43 ;  /* 0x0000002b3629723e */ /* 0x000fe200000000ff */
[-C--:B---3--:R-:W-:Y:S01]  /*1670*/  FMUL R26, R26, R44.reuse ;  /* 0x0000002c1a1a7220 */ /* 0x088fe20000400000 */
[-C--:B------:R-:W-:Y:S01]  /*1680*/  FMUL R27, R27, R44.reuse ;  /* 0x0000002c1b1b7220 */ /* 0x080fe20000400000 */
[-C--:B------:R-:W-:Y:S01]  /*1690*/  FMUL R30, R30, R44.reuse ;  /* 0x0000002c1e1e7220 */ /* 0x080fe20000400000 */
[-C--:B------:R-:W-:Y:S01]  /*16a0*/  FMUL R31, R31, R44.reuse ;  /* 0x0000002c1f1f7220 */ /* 0x080fe20000400000 */
[-C--:B------:R-:W-:Y:S01]  /*16b0*/  FMUL R34, R34, R44.reuse ;  /* 0x0000002c22227220 */ /* 0x080fe20000400000 */
[-C--:B------:R-:W-:Y:S01]  /*16c0*/  FMUL R35, R35, R44.reuse ;  /* 0x0000002c23237220 */ /* 0x080fe20000400000 */
[-C--:B------:R-:W-:Y:S01]  /*16d0*/  FMUL R38, R38, R44.reuse ;  /* 0x0000002c26267220 */ /* 0x080fe20000400000 */
[----:B------:R-:W-:Y:S01]  /*16e0*/  FMUL R39, R39, R44 ;  /* 0x0000002c27277220 */ /* 0x000fe20000400000 */
[C---:B----4-:R-:W-:Y:S01]  /*16f0*/  FADD R50, R47.reuse, R50 ;  /* 0x000000322f327221 */ /* 0x050fe20000000000 */
[----:B------:R-:W-:Y:S01]  /*1700*/  F2FP.F16.F32.PACK_AB R43, R47, R46 ;  /* 0x0000002e2f2b723e */ /* 0x000fe200000000ff */
[----:B-1----:R-:W-:Y:S01]  /*1710*/  BAR.SYNC.DEFER_BLOCKING 0x0 ;  /* 0x0000000000007b1d */ /* 0x002fe20000010000 */
[----:B------:R-:W-:-:S05]  /*1720*/  ULOP3.LUT UR38, UR7, 0x3fff, URZ, 0xc0, !UPT ;  /* 0x00003fff07267892 */ /* 0x000fca000f8ec03f */
[----:B------:R-:W0:Y:S01]  /*1730*/  SHFL.BFLY PT, R47, R50, 0x2, 0x1f ;  /* 0x0c401f00322f7f89 */ /* 0x000e2200000e0000 */
[----:B------:R-:W-:Y:S01]  /*1740*/  UMOV UR39, 0xc0000010 ;  /* 0xc000001000277882 */ /* 0x000fe20000000000 */
[----:B------:R-:W-:-:S06]  /*1750*/  WARPGROUP.ARRIVE ;  /* 0x00000000000079c5 */ /* 0x000fcc0000000000 */
[----:B------:R-:W-:Y:S01]  /*1760*/  HGMMA.64x32x16.F32 R24, R40, gdesc[UR36], R24, gsb0 ;  /* 0x0060002428187df0 */ /* 0x000fe20008000818 */
[----:B0-----:R-:W-:Y:S01]  /*1770*/  FADD R47, R50, R47 ;  /* 0x0000002f322f7221 */ /* 0x001fe20000000000 */
[----:B------:R-:W-:-:S04]  /*1780*/  UIADD3 UR6, UR6, 0x10, URZ ;  /* 0x0000001006067890 */ /* 0x000fc8000fffe03f */
[----:B------:R-:W0:Y:S01]  /*1790*/  SHFL.BFLY PT, R46, R47, 0x1, 0x1f ;  /* 0x0c201f002f2e7f89 */ /* 0x000e2200000e0000 */
[----:B------:R-:W-:-:S06]  /*17a0*/  UISETP.GE.AND UP0, UPT, UR6, UR48, UPT ;  /* 0x000000300600728c */ /* 0x000fcc000bf06270 */
[----:B------:R-:W-:Y:S01]  /*17b0*/  PLOP3.LUT P0, PT, PT, PT, UP0, 0x80, 0x0 ;  /* 0x000000000000781c */ /* 0x000fe20003f0f008 */
[----:B------:R-:W-:Y:S02]  /*17c0*/  ULEA UR4, UR41, UR4, 0x4 ;  /* 0x0000000429047291 */ /* 0x000fe4000f8e203f */
[----:B------:R-:W-:Y:S01]  /*17d0*/  ULEA UR5, UR43, UR5, 0x4 ;  /* 0x000000052b057291 */ /* 0x000fe2000f8e203f */
[----:B------:R-:W-:Y:S02]  /*17e0*/  IMAD.MOV.U32 R51, RZ, RZ, R4 ;  /* 0x000000ffff337224 */ /* 0x000fe400078e0004 */
[----:B------:R-:W-:Y:S02]  /*17f0*/  IMAD.MOV.U32 R50, RZ, RZ, R45 ;  /* 0x000000ffff327224 */ /* 0x000fe400078e002d */
[----:B0-----:R-:W-:-:S04]  /*1800*/  FADD R3, R47, R46 ;  /* 0x0000002e2f037221 */ /* 0x001fc80000000000 */
[----:B------:R-:W-:Y:S01]  /*1810*/  FFMA R23, R44, R23, R3 ;  /* 0x000000172c177223 */ /* 0x000fe20000000003 */
[----:B------:R-:W-:Y:S01]  /*1820*/  IMAD.MOV.U32 R3, RZ, RZ, R45 ;  /* 0x000000ffff037224 */ /* 0x000fe200078e002d */
[----:B------:R-:W-:Y:S02]  /*1830*/  WARPGROUP.DEPBAR.LE gsb0, 0x0 ;  /* 0x00008000000079c5 */ /* 0x000fe40000010000 */
[----:B------:R-:W-:Y:S05]  /*1840*/  @!P0 BRA `(.L_x_1) ;  /* 0xfffffff400648947 */ /* 0x000fea000383ffff */
.L_x_0:
[C---:B------:R-:W-:Y:S01]  /*1850*/  IMAD.SHL.U32 R5, R2.reuse, 0x4, RZ ;  /* 0x0000000402057824 */ /* 0x040fe200078e00ff */
[C---:B------:R-:W-:Y:S01]  /*1860*/  LOP3.LUT R8, R2.reuse, 0xc0, RZ, 0xc0, !PT ;  /* 0x000000c002087812 */ /* 0x040fe200078ec0ff */
[C---:B------:R-:W-:Y:S01]  /*1870*/  IMAD.SHL.U32 R11, R2.reuse, 0x8, RZ ;  /* 0x00000008020b7824 */ /* 0x040fe200078e00ff */
[----:B------:R-:W-:Y:S01]  /*1880*/  SHF.L.U32 R7, R2, 0x6, RZ ;  /* 0x0000000602077819 */ /* 0x000fe200000006ff */
[----:B------:R-:W-:Y:S01]  /*1890*/  FMUL R16, R29, 0.25 ;  /* 0x3e8000001d107820 */ /* 0x000fe20000400000 */
[----:B------:R-:W-:Y:S01]  /*18a0*/  ISETP.NE.U32.AND P0, PT, R8, RZ, PT ;  /* 0x000000ff0800720c */ /* 0x000fe20003f05070 */
[----:B------:R-:W-:Y:S01]  /*18b0*/  IMAD.SHL.U32 R8, R2, 0x10, RZ ;  /* 0x0000001002087824 */ /* 0x000fe200078e00ff */
[----:B------:R-:W-:Y:S01]  /*18c0*/  LOP3.LUT R6, R5, 0x1b8, RZ, 0xc0, !PT ;  /* 0x000001b805067812 */ /* 0x000fe200078ec0ff */
[----:B------:R-:W-:Y:S01]  /*18d0*/  FMUL R18, R25, 0.25 ;  /* 0x3e80000019127820 */ /* 0x000fe20000400000 */
[----:B------:R-:W-:Y:S01]  /*18e0*/  SHF.R.S32.HI R10, RZ, 0x2, R2 ;  /* 0x00000002ff0a7819 */ /* 0x000fe20000011402 */
[----:B------:R-:W-:Y:S01]  /*18f0*/  BAR.SYNC.DEFER_BLOCKING 0x0 ;  /* 0x0000000000007b1d */ /* 0x000fe20000010000 */
[----:B------:R-:W-:-:S02]  /*1900*/  LOP3.LUT R9, R6, 0x40, R7, 0xf8, !PT ;  /* 0x0000004006097812 */ /* 0x000fc400078ef807 */
[----:B------:R-:W-:Y:S02]  /*1910*/  LOP3.LUT R7, R2, 0x80, RZ, 0xc0, !PT ;  /* 0x0000008002077812 */ /* 0x000fe400078ec0ff */
[----:B------:R-:W-:-:S03]  /*1920*/  SHF.R.S32.HI R12, RZ, 0x3, R2 ;  /* 0x00000003ff0c7819 */ /* 0x000fc60000011402 */
[----:B------:R-:W0:Y:S01]  /*1930*/  LDC.64 R42, c[0x0][0x228] ;  /* 0x00008a00ff2a7b82 */ /* 0x000e220000000a00 */
[----:B------:R-:W-:Y:S01]  /*1940*/  LOP3.LUT R8, R8, 0x30, RZ, 0xc0, !PT ;  /* 0x0000003008087812 */ /* 0x000fe200078ec0ff */
[----:B------:R-:W-:Y:S01]  /*1950*/  ULDC.64 UR4, c[0x0][0x270] ;  /* 0x00009c0000047ab9 */ /* 0x000fe20000000a00 */
[----:B------:R-:W-:Y:S01]  /*1960*/  SGXT R10, R10, 0x1 ;  /* 0x000000010a0a781a */ /* 0x000fe20000000200 */
[----:B------:R-:W-:Y:S01]  /*1970*/  UIMAD UR4, UR44, UR4, URZ ;  /* 0x000000042c0472a4 */ /* 0x000fe2000f8e023f */
[----:B------:R-:W-:Y:S02]  /*1980*/  SGXT R12, R12, 0x1 ;  /* 0x000000010c0c781a */ /* 0x000fe40000000200 */
[----:B--2---:R-:W-:Y:S01]  /*1990*/  SHF.R.U32.HI R13, RZ, 0x1, R7 ;  /* 0x00000001ff0d7819 */ /* 0x004fe20000011607 */
[----:B------:R-:W-:Y:S01]  /*19a0*/  USHF.L.U32 UR6, UR4, 0x1, URZ ;  /* 0x0000000104067899 */ /* 0x000fe2000800063f */
[----:B------:R-:W-:Y:S02]  /*19b0*/  LOP3.LUT R15, R8, 0x380, R11, 0xf8, !PT ;  /* 0x00000380080f7812 */ /* 0x000fe400078ef80b */
[----:B------:R-:W-:-:S02]  /*19c0*/  LOP3.LUT R10, R13, 0x840, R10, 0x78, !PT ;  /* 0x000008400d0a7812 */ /* 0x000fc400078e780a */
[----:B------:R-:W-:Y:S01]  /*19d0*/  LOP3.LUT R15, R15, 0x1008, R12, 0xf8, !PT ;  /* 0x000010080f0f7812 */ /* 0x000fe200078ef80c */
[----:B------:R-:W-:Y:S01]  /*19e0*/  FMUL R12, R31, 0.25 ;  /* 0x3e8000001f0c7820 */ /* 0x000fe20000400000 */
[----:B------:R-:W-:Y:S02]  /*19f0*/  FSETP.GT.AND P1, PT, |R23|, 8.50705917302346158658e+37, PT ;  /* 0x7e8000001700780b */ /* 0x000fe40003f24200 */
[----:B------:R-:W-:Y:S01]  /*1a00*/  LOP3.LUT R40, R15, R10, RZ, 0xfc, !PT ;  /* 0x0000000a0f287212 */ /* 0x000fe200078efcff */
[----:B------:R-:W-:Y:S01]  /*1a10*/  FMUL R10, R35, 0.25 ;  /* 0x3e800000230a7820 */ /* 0x000fe20000400000 */
[----:B------:R-:W-:Y:S02]  /*1a20*/  LOP3.LUT R11, R11, 0x38, RZ, 0xc0, !PT ;  /* 0x000000380b0b7812 */ /* 0x000fe400078ec0ff */
[----:B------:R-:W-:Y:S02]  /*1a30*/  LOP3.LUT R8, R5, 0xc0, RZ, 0xc0, !PT ;  /* 0x000000c005087812 */ /* 0x000fe400078ec0ff */
[----:B------:R-:W-:-:S02]  /*1a40*/  SHF.R.S32.HI R6, RZ, 0x4, R2 ;  /* 0x00000004ff067819 */ /* 0x000fc40000011402 */
[----:B------:R-:W-:Y:S01]  /*1a50*/  FSEL R35, R10, R35, P1 ;  /* 0x000000230a237208 */ /* 0x000fe20000800000 */
[----:B------:R-:W-:Y:S01]  /*1a60*/  FMUL R10, R27, 0.25 ;  /* 0x3e8000001b0a7820 */ /* 0x000fe20000400000 */
[----:B------:R-:W-:Y:S01]  /*1a70*/  IADD3 R8, R8, UR45, R11 ;  /* 0x0000002d08087c10 */ /* 0x000fe2000fffe00b */
[----:B------:R-:W-:Y:S01]  /*1a80*/  FMUL R11, R26, 0.25 ;  /* 0x3e8000001a0b7820 */ /* 0x000fe20000400000 */
[----:B------:R-:W-:Y:S02]  /*1a90*/  LOP3.LUT R5, R2, 0x8, RZ, 0xc0, !PT ;  /* 0x0000000802057812 */ /* 0x000fe400078ec0ff */
[----:B------:R-:W-:Y:S02]  /*1aa0*/  SGXT R6, R6, 0x1 ;  /* 0x000000010606781a */ /* 0x000fe40000000200 */
[----:B------:R-:W-:Y:S01]  /*1ab0*/  LEA.HI R5, R5, R8, RZ, 0x1f ;  /* 0x0000000805057211 */ /* 0x000fe200078ff8ff */
[----:B------:R-:W-:Y:S01]  /*1ac0*/  FMUL R8, R39, 0.25 ;  /* 0x3e80000027087820 */ /* 0x000fe20000400000 */
[----:B------:R-:W-:Y:S01]  /*1ad0*/  FSEL R27, R10, R27, P1 ;  /* 0x0000001b0a1b7208 */ /* 0x000fe20000800000 */
[----:B------:R-:W-:Y:S01]  /*1ae0*/  FMUL R10, R33, 0.25 ;  /* 0x3e800000210a7820 */ /* 0x000fe20000400000 */
[----:B------:R-:W-:Y:S01]  /*1af0*/  LOP3.LUT R6, R9, 0x840, R6, 0x78, !PT ;  /* 0x0000084009067812 */ /* 0x000fe200078e7806 */
[----:B------:R-:W-:Y:S01]  /*1b00*/  FMUL R9, R34, 0.25 ;  /* 0x3e80000022097820 */ /* 0x000fe20000400000 */
[----:B------:R-:W-:-:S02]  /*1b10*/  FSETP.GT.AND P2, PT, |R48|, 8.50705917302346158658e+37, PT ;  /* 0x7e8000003000780b */ /* 0x000fc40003f44200 */
[----:B------:R-:W-:Y:S01]  /*1b20*/  FSETP.GEU.AND P5, PT, |R23|, 1.175494350822287508e-38, PT ;  /* 0x008000001700780b */ /* 0x000fe20003fae200 */
[----:B------:R-:W-:Y:S01]  /*1b30*/  IMAD R6, R7, 0x8, R6 ;  /* 0x0000000807067824 */ /* 0x000fe200078e0206 */
[----:B------:R-:W-:Y:S01]  /*1b40*/  FSEL R39, R8, R39, P1 ;  /* 0x0000002708277208 */ /* 0x000fe20000800000 */
[----:B------:R-:W-:Y:S01]  /*1b50*/  FMUL R8, R37, 0.25 ;  /* 0x3e80000025087820 */ /* 0x000fe20000400000 */
[----:B------:R-:W-:Y:S01]  /*1b60*/  FSEL R14, R10, R33, P2 ;  /* 0x000000210a0e7208 */ /* 0x000fe20001000000 */
[C---:B------:R-:W-:Y:S01]  /*1b70*/  FMUL R10, R23.reuse, 8388608 ;  /* 0x4b000000170a7820 */ /* 0x040fe20000400000 */
[----:B------:R-:W-:Y:S01]  /*1b80*/  FMUL R7, R38, 0.25 ;  /* 0x3e80000026077820 */ /* 0x000fe20000400000 */
[----:B------:R-:W-:Y:S02]  /*1b90*/  FSETP.GEU.AND P4, PT, R23, 1.175494350822287508e-38, PT ;  /* 0x008000001700780b */ /* 0x000fe40003f8e000 */
[----:B------:R-:W-:Y:S02]  /*1ba0*/  FSETP.GEU.AND P6, PT, |R48|, 1.175494350822287508e-38, PT ;  /* 0x008000003000780b */ /* 0x000fe40003fce200 */
[----:B------:R-:W-:-:S02]  /*1bb0*/  FSEL R31, R12, R31, P1 ;  /* 0x0000001f0c1f7208 */ /* 0x000fc40000800000 */
[----:B------:R-:W-:Y:S01]  /*1bc0*/  FSEL R12, R8, R37, P2 ;  /* 0x00000025080c7208 */ /* 0x000fe20001000000 */
[----:B------:R-:W-:Y:S01]  /*1bd0*/  FMUL R8, R48, 8388608 ;  /* 0x4b00000030087820 */ /* 0x000fe20000400000 */
[----:B------:R-:W-:Y:S01]  /*1be0*/  FSEL R10, R10, R23, !P4 ;  /* 0x000000170a0a7208 */ /* 0x000fe20006000000 */
[----:B------:R-:W-:Y:S01]  /*1bf0*/  @P1 FMUL R23, R23, 0.25 ;  /* 0x3e80000017171820 */ /* 0x000fe20000400000 */
[----:B------:R-:W-:Y:S01]  /*1c00*/  FSEL R38, R7, R38, P1 ;  /* 0x0000002607267208 */ /* 0x000fe20000800000 */
[----:B------:R-:W-:Y:S01]  /*1c10*/  FMUL R7, R36, 0.25 ;  /* 0x3e80000024077820 */ /* 0x000fe20000400000 */
[----:B------:R-:W-:Y:S01]  /*1c20*/  FSETP.GEU.AND P3, PT, R48, 1.175494350822287508e-38, PT ;  /* 0x008000003000780b */ /* 0x000fe20003f6e000 */
[----:B------:R-:W-:Y:S01]  /*1c30*/  @!P5 FMUL R23, R23, 16777216 ;  /* 0x4b8000001717d820 */ /* 0x000fe20000400000 */
[----:B------:R-:W-:Y:S01]  /*1c40*/  FSEL R34, R9, R34, P1 ;  /* 0x0000002209227208 */ /* 0x000fe20000800000 */
[----:B------:R-:W-:Y:S01]  /*1c50*/  FMUL R9, R30, 0.25 ;  /* 0x3e8000001e097820 */ /* 0x000fe20000400000 */
[----:B------:R-:W-:Y:S01]  /*1c60*/  FSEL R8, R8, R48, !P3 ;  /* 0x0000003008087208 */ /* 0x000fe20005800000 */
[----:B------:R-:W-:Y:S01]  /*1c70*/  @P2 FMUL R48, R48, 0.25 ;  /* 0x3e80000030302820 */ /* 0x000fe20000400000 */
[----:B------:R-:W-:Y:S01]  /*1c80*/  FSEL R36, R7, R36, P2 ;  /* 0x0000002407247208 */ /* 0x000fe20001000000 */
[----:B------:R-:W-:Y:S01]  /*1c90*/  FMUL R7, R32, 0.25 ;  /* 0x3e80000020077820 */ /* 0x000fe20000400000 */
[----:B------:R-:W1:Y:S01]  /*1ca0*/  MUFU.RCP R23, R23 ;  /* 0x0000001700177308 */ /* 0x000e620000001000 */
[----:B------:R-:W-:Y:S01]  /*1cb0*/  @!P6 FMUL R48, R48, 16777216 ;  /* 0x4b8000003030e820 */ /* 0x000fe20000400000 */
[----:B------:R-:W-:Y:S01]  /*1cc0*/  FSEL R16, R16, R29, P2 ;  /* 0x0000001d10107208 */ /* 0x000fe20001000000 */
[----:B------:R-:W-:Y:S01]  /*1cd0*/  @!P5 FMUL R27, R27, 16777216 ;  /* 0x4b8000001b1bd820 */ /* 0x000fe20000400000 */
[----:B------:R-:W-:Y:S01]  /*1ce0*/  FSEL R32, R7, R32, P2 ;  /* 0x0000002007207208 */ /* 0x000fe20001000000 */
[----:B------:R-:W-:Y:S01]  /*1cf0*/  @!P6 FMUL R12, R12, 16777216 ;  /* 0x4b8000000c0ce820 */ /* 0x000fe20000400000 */
[----:B------:R-:W-:Y:S01]  /*1d00*/  FSEL R18, R18, R25, P2 ;  /* 0x0000001912127208 */ /* 0x000fe20001000000 */
[----:B------:R-:W-:Y:S01]  /*1d10*/  @!P6 FMUL R16, R16, 16777216 ;  /* 0x4b8000001010e820 */ /* 0x000fe20000400000 */
[----:B------:R-:W2:Y:S01]  /*1d20*/  MUFU.RCP R7, R48 ;  /* 0x0000003000077308 */ /* 0x000ea20000001000 */
[----:B------:R-:W-:Y:S01]  /*1d30*/  FSEL R30, R9, R30, P1 ;  /* 0x0000001e091e7208 */ /* 0x000fe20000800000 */
[----:B------:R-:W-:Y:S01]  /*1d40*/  FMUL R9, R28, 0.25 ;  /* 0x3e8000001c097820 */ /* 0x000fe20000400000 */
[----:B------:R-:W-:Y:S01]  /*1d50*/  @!P6 FMUL R18, R18, 16777216 ;  /* 0x4b8000001212e820 */ /* 0x000fe20000400000 */
[----:B------:R-:W-:-:S02]  /*1d60*/  VIADD R25, R8, 0xc0cafb0d ;  /* 0xc0cafb0d08197836 */ /* 0x000fc40000000000 */
[----:B------:R-:W-:Y:S01]  /*1d70*/  @!P6 FMUL R14, R14, 16777216 ;  /* 0x4b8000000e0ee820 */ /* 0x000fe20000400000 */
[----:B------:R-:W-:Y:S01]  /*1d80*/  FSEL R26, R11, R26, P1 ;  /* 0x0000001a0b1a7208 */ /* 0x000fe20000800000 */
[----:B------:R-:W-:Y:S01]  /*1d90*/  FMUL R11, R24, 0.25 ;  /* 0x3e800000180b7820 */ /* 0x000fe20000400000 */
[----:B------:R-:W-:Y:S01]  /*1da0*/  FSEL R28, R9, R28, P2 ;  /* 0x0000001c091c7208 */ /* 0x000fe20001000000 */
[----:B-1----:R-:W-:Y:S01]  /*1db0*/  FMUL R20, R23, R27 ;  /* 0x0000001b17147220 */ /* 0x002fe20000400000 */
[----:B------:R-:W-:Y:S01]  /*1dc0*/  IADD3 R27, R10, -0x3f3504f3, RZ ;  /* 0xc0cafb0d0a1b7810 */ /* 0x000fe20007ffe0ff */
[----:B------:R-:W-:Y:S01]  /*1dd0*/  @!P6 FMUL R32, R32, 16777216 ;  /* 0x4b8000002020e820 */ /* 0x000fe20000400000 */
[----:B------:R-:W-:Y:S01]  /*1de0*/  LOP3.LUT R25, R25, 0xff800000, RZ, 0xc0, !PT ;  /* 0xff80000019197812 */ /* 0x000fe200078ec0ff */
[----:B------:R-:W-:Y:S01]  /*1df0*/  @!P6 FMUL R36, R36, 16777216 ;  /* 0x4b8000002424e820 */ /* 0x000fe20000400000 */
[----:B------:R-:W-:Y:S01]  /*1e00*/  LOP3.LUT R27, R27, 0xff800000, RZ, 0xc0, !PT ;  /* 0xff8000001b1b7812 */ /* 0x000fe200078ec0ff */
[----:B------:R-:W-:Y:S01]  /*1e10*/  @!P6 FMUL R28, R28, 16777216 ;  /* 0x4b8000001c1ce820 */ /* 0x000fe20000400000 */
[----:B------:R-:W-:Y:S01]  /*1e20*/  FSEL R24, R11, R24, P2 ;  /* 0x000000180b187208 */ /* 0x000fe20001000000 */
[C---:B--2---:R-:W-:Y:S01]  /*1e30*/  FMUL R16, R7.reuse, R16 ;  /* 0x0000001007107220 */ /* 0x044fe20000400000 */
[C---:B------:R-:W-:Y:S01]  /*1e40*/  FMUL R17, R7.reuse, R18 ;  /* 0x0000001207117220 */ /* 0x040fe20000400000 */
[C---:B------:R-:W-:Y:S01]  /*1e50*/  FMUL R9, R7.reuse, R12 ;  /* 0x0000000c07097220 */ /* 0x040fe20000400000 */
[C---:B------:R-:W-:Y:S01]  /*1e60*/  FMUL R14, R7.reuse, R14 ;  /* 0x0000000e070e7220 */ /* 0x040fe20000400000 */
[----:B------:R-:W-:Y:S01]  /*1e70*/  FMUL R13, R7, R32 ;  /* 0x00000020070d7220 */ /* 0x000fe20000400000 */
[----:B------:R-:W1:Y:S01]  /*1e80*/  LDC R12, c[0x0][0x278] ;  /* 0x00009e00ff0c7b82 */ /* 0x000e620000000800 */
[----:B------:R-:W-:Y:S01]  /*1e90*/  F2FP.F16.F32.PACK_AB R32, R16, R17 ;  /* 0x000000111020723e */ /* 0x000fe200000000ff */
[----:B------:R-:W-:Y:S01]  /*1ea0*/  IMAD.IADD R16, R8, 0x1, -R25 ;  /* 0x0000000108107824 */ /* 0x000fe200078e0a19 */
[----:B------:R-:W-:Y:S01]  /*1eb0*/  F2FP.F16.F32.PACK_AB R33, R9, R14 ;  /* 0x0000000e0921723e */ /* 0x000fe200000000ff */
[----:B------:R-:W-:-:S02]  /*1ec0*/  IMAD.IADD R14, R10, 0x1, -R27 ;  /* 0x000000010a0e7824 */ /* 0x000fc400078e0a1b */
[C---:B------:R-:W-:Y:S01]  /*1ed0*/  FMUL R36, R7.reuse, R36 ;  /* 0x0000002407247220 */ /* 0x040fe20000400000 */
[----:B------:R-:W-:Y:S01]  /*1ee0*/  @!P6 FMUL R24, R24, 16777216 ;  /* 0x4b8000001818e820 */ /* 0x000fe20000400000 */
[----:B------:R-:W-:Y:S02]  /*1ef0*/  IMAD.MOV.U32 R17, RZ, RZ, 0x3dc6b27f ;  /* 0x3dc6b27fff117424 */ /* 0x000fe400078e00ff */
[----:B------:R-:W-:Y:S01]  /*1f00*/  FADD R16, R16, -1 ;  /* 0xbf80000010107421 */ /* 0x000fe20000000000 */
[----:B------:R-:W-:Y:S01]  /*1f10*/  FADD R14, R14, -1 ;  /* 0xbf8000000e0e7421 */ /* 0x000fe20000000000 */
[C---:B------:R-:W-:Y:S01]  /*1f20*/  FMUL R28, R7.reuse, R28 ;  /* 0x0000001c071c7220 */ /* 0x040fe20000400000 */
[----:B------:R-:W-:Y:S01]  /*1f30*/  FMUL R19, R7, R24 ;  /* 0x0000001807137220 */ /* 0x000fe20000400000 */
[----:B------:R-:W-:Y:S01]  /*1f40*/  F2FP.F16.F32.PACK_AB R29, R36, R13 ;  /* 0x0000000d241d723e */ /* 0x000fe200000000ff */
[-C--:B------:R-:W-:Y:S01]  /*1f50*/  FFMA.FTZ R13, R16, R17.reuse, -0.16845393180847167969 ;  /* 0xbe2c7f30100d7423 */ /* 0x080fe20000010011 */
[----:B------:R-:W-:Y:S01]  /*1f60*/  FFMA.FTZ R17, R14, R17, -0.16845393180847167969 ;  /* 0xbe2c7f300e117423 */ /* 0x000fe20000010011 */
[----:B------:R-:W-:Y:S01]  /*1f70*/  @!P5 FMUL R31, R31, 16777216 ;  /* 0x4b8000001f1fd820 */ /* 0x000fe20000400000 */
[----:B------:R-:W-:Y:S01]  /*1f80*/  F2FP.F16.F32.PACK_AB R28, R28, R19 ;  /* 0x000000131c1c723e */ /* 0x000fe200000000ff */
[----:B------:R-:W-:Y:S01]  /*1f90*/  @!P5 FMUL R30, R30, 16777216 ;  /* 0x4b8000001e1ed820 */ /* 0x000fe20000400000 */
[----:B------:R-:W-:Y:S01]  /*1fa0*/  FFMA.FTZ R19, R14, R17, 0.1716887056827545166 ;  /* 0x3e2fcf2a0e137423 */ /* 0x000fe20000010011 */
[----:B------:R-:W-:Y:S01]  /*1fb0*/  @!P5 FMUL R26, R26, 16777216 ;  /* 0x4b8000001a1ad820 */ /* 0x000fe20000400000 */
[----:B------:R-:W-:Y:S01]  /*1fc0*/  SHF.R.U32.HI R9, RZ, 0x6, R2 ;  /* 0x00000006ff097819 */ /* 0x000fe20000011602 */
[----:B------:R-:W-:Y:S01]  /*1fd0*/  @!P5 FMUL R39, R39, 16777216 ;  /* 0x4b8000002727d820 */ /* 0x000fe20000400000 */
[----:B------:R-:W-:Y:S01]  /*1fe0*/  FFMA.FTZ R21, R14, R19, -0.17900948226451873779 ;  /* 0xbe374e430e157423 */ /* 0x000fe20000010013 */
[----:B------:R-:W-:Y:S01]  /*1ff0*/  @!P5 FMUL R38, R38, 16777216 ;  /* 0x4b8000002626d820 */ /* 0x000fe20000400000 */
[----:B------:R-:W-:Y:S01]  /*2000*/  @!P5 FMUL R35, R35, 16777216 ;  /* 0x4b8000002323d820 */ /* 0x000fe20000400000 */
[----:B------:R-:W-:Y:S01]  /*2010*/  @!P5 FMUL R34, R34, 16777216 ;  /* 0x4b8000002222d820 */ /* 0x000fe20000400000 */
[C---:B------:R-:W-:Y:S01]  /*2020*/  FMUL R31, R23.reuse, R31 ;  /* 0x0000001f171f7220 */ /* 0x040fe20000400000 */
[C---:B------:R-:W-:Y:S01]  /*2030*/  FMUL R22, R23.reuse, R30 ;  /* 0x0000001e17167220 */ /* 0x040fe20000400000 */
[----:B------:R-:W-:Y:S01]  /*2040*/  FMUL R15, R23, R26 ;  /* 0x0000001a170f7220 */ /* 0x000fe20000400000 */
[----:B------:R2:W-:Y:S01]  /*2050*/  STS.64 [R6+UR45], R28 ;  /* 0x0000001c06007988 */ /* 0x0005e20008000a2d */
[----:B------:R-:W-:Y:S01]  /*2060*/  SGXT.U32 R9, R9, 0x2 ;  /* 0x000000020909781a */ /* 0x000fe20000000000 */
[C---:B------:R-:W-:Y:S01]  /*2070*/  FMUL R7, R23.reuse, R39 ;  /* 0x0000002717077220 */ /* 0x040fe20000400000 */
[C---:B------:R-:W-:Y:S01]  /*2080*/  FMUL R38, R23.reuse, R38 ;  /* 0x0000002617267220 */ /* 0x040fe20000400000 */
[C---:B------:R-:W-:Y:S01]  /*2090*/  FMUL R18, R23.reuse, R35 ;  /* 0x0000002317127220 */ /* 0x040fe20000400000 */
[----:B------:R-:W-:Y:S01]  /*20a0*/  FMUL R11, R23, R34 ;  /* 0x00000022170b7220 */ /* 0x000fe20000400000 */
[----:B------:R3:W-:Y:S01]  /*20b0*/  STS.64 [R6+UR45+0x200], R32 ;  /* 0x0002002006007988 */ /* 0x0007e20008000a2d */
[----:B------:R-:W-:Y:S01]  /*20c0*/  LOP3.LUT R24, R6, 0x8, RZ, 0x3c, !PT ;  /* 0x0000000806187812 */ /* 0x000fe200078e3cff */
[----:B-1----:R-:W-:Y:S01]  /*20d0*/  IMAD R9, R9, R12, RZ ;  /* 0x0000000c09097224 */ /* 0x002fe200078e02ff */
[----:B------:R-:W-:Y:S01]  /*20e0*/  F2FP.F16.F32.PACK_AB R22, R22, R15 ;  /* 0x0000000f1616723e */ /* 0x000fe200000000ff */
[----:B------:R-:W-:Y:S01]  /*20f0*/  FFMA.FTZ R15, R16, R13, 0.1716887056827545166 ;  /* 0x3e2fcf2a100f7423 */ /* 0x000fe2000001000d */
[----:B------:R-:W-:Y:S01]  /*2100*/  F2FP.F16.F32.PACK_AB R23, R38, R11 ;  /* 0x0000000b2617723e */ /* 0x000fe200000000ff */
[----:B--2---:R-:W-:Y:S01]  /*2110*/  FFMA.FTZ R29, R14, R21, 0.20512372255325317383 ;  /* 0x3e520bf40e1d7423 */ /* 0x004fe20000010015 */
[----:B------:R-:W-:Y:S01]  /*2120*/  F2FP.F16.F32.PACK_AB R7, R7, R18 ;  /* 0x000000120707723e */ /* 0x000fe200000000ff */
[----:B------:R-:W-:-:S02]  /*2130*/  IMAD R11, R12, 0x4, R9 ;  /* 0x000000040c0b7824 */ /* 0x000fc400078e0209 */
[----:B------:R-:W-:Y:S01]  /*2140*/  FFMA.FTZ R17, R16, R15, -0.17900948226451873779 ;  /* 0xbe374e4310117423 */ /* 0x000fe2000001000f */
[----:B------:R1:W-:Y:S01]  /*2150*/  STS.64 [R24+UR45+0x1000], R22 ;  /* 0x0010001618007988 */ /* 0x0003e20008000a2d */
[----:B------:R-:W-:Y:S01]  /*2160*/  FSEL R18, RZ, -23, P3 ;  /* 0xc1b80000ff127808 */ /* 0x000fe20001800000 */
[----:B------:R-:W-:Y:S01]  /*2170*/  IMAD.SHL.U32 R2, R2, 0x2, RZ ;  /* 0x0000000202027824 */ /* 0x000fe200078e00ff */
[----:B---3--:R-:W-:Y:S01]  /*2180*/  F2FP.F16.F32.PACK_AB R6, R31, R20 ;  /* 0x000000141f06723e */ /* 0x008fe200000000ff */
[----:B------:R-:W-:Y:S01]  /*2190*/  FFMA.FTZ R31, R14, R29, -0.24046532809734344482 ;  /* 0xbe763c8b0e1f7423 */ /* 0x000fe2000001001d */
[----:B------:R-:W-:Y:S01]  /*21a0*/  LEA R13, R12, R11, 0x2 ;  /* 0x0000000b0c0d7211 */ /* 0x000fe200078e10ff */
[----:B------:R-:W-:Y:S01]  /*21b0*/  FFMA.FTZ R19, R16, R17, 0.20512372255325317383 ;  /* 0x3e520bf410137423 */ /* 0x000fe20000010011 */
[----:B------:R-:W-:Y:S01]  /*21c0*/  FSEL R20, RZ, -23, P4 ;  /* 0xc1b80000ff147808 */ /* 0x000fe20002000000 */
[----:B------:R-:W-:Y:S01]  /*21d0*/  FFMA.FTZ R31, R14, R31, 0.28857114911079406738 ;  /* 0x3e93bf990e1f7423 */ /* 0x000fe2000001001f */
[----:B------:R-:W-:Y:S01]  /*21e0*/  STS.64 [R24+UR45+0x1200], R6 ;  /* 0x0012000618007988 */ /* 0x000fe20008000a2d */
[----:B------:R-:W-:Y:S01]  /*21f0*/  FFMA.FTZ R21, R16, R19, -0.24046532809734344482 ;  /* 0xbe763c8b10157423 */ /* 0x000fe20000010013 */
[----:B------:R-:W-:-:S02]  /*2200*/  IMAD R15, R12, 0x4, R13 ;  /* 0x000000040c0f7824 */ /* 0x000fc400078e020d */
[----:B------:R-:W-:Y:S01]  /*2210*/  FFMA.FTZ R31, R14, R31, -0.36067417263984680176 ;  /* 0xbeb8aa490e1f7423 */ /* 0x000fe2000001001f */
[----:B------:R-:W-:Y:S01]  /*2220*/  BAR.SYNC.DEFER_BLOCKING 0x0 ;  /* 0x0000000000007b1d */ /* 0x000fe20000010000 */
[----:B------:R-:W-:Y:S01]  /*2230*/  FFMA.FTZ R29, R16, R21, 0.28857114911079406738 ;  /* 0x3e93bf99101d7423 */ /* 0x000fe20000010015 */
[----:B------:R-:W-:Y:S02]  /*2240*/  IMAD R17, R12, 0x4, R15 ;  /* 0x000000040c117824 */ /* 0x000fe400078e020f */
[----:B------:R-:W-:Y:S01]  /*2250*/  FFMA.FTZ R31, R14, R31, 0.48089820146560668945 ;  /* 0x3ef6384a0e1f7423 */ /* 0x000fe2000001001f */
[----:B-1----:R-:W-:Y:S01]  /*2260*/  I2FP.F32.S32 R23, R27 ;  /* 0x0000001b00177245 */ /* 0x002fe20000201400 */
[----:B------:R-:W-:Y:S01]  /*2270*/  FFMA.FTZ R29, R16, R29, -0.36067417263984680176 ;  /* 0xbeb8aa49101d7423 */ /* 0x000fe2000001001d */
[----:B------:R-:W-:Y:S02]  /*2280*/  IMAD R19, R12, 0x4, R17 ;  /* 0x000000040c137824 */ /* 0x000fe400078e0211 */
[----:B------:R-:W-:Y:S01]  /*2290*/  FFMA.FTZ R31, R14, R31, -0.72134751081466674805 ;  /* 0xbf38aa3b0e1f7423 */ /* 0x000fe2000001001f */
[----:B------:R-:W-:Y:S01]  /*22a0*/  I2FP.F32.S32 R25, R25 ;  /* 0x0000001900197245 */ /* 0x000fe20000201400 */
[----:B------:R-:W-:Y:S01]  /*22b0*/  FFMA.FTZ R20, R23, 1.1920928955078125e-07, R20 ;  /* 0x3400000017147823 */ /* 0x000fe20000010014 */
[----:B------:R-:W-:Y:S01]  /*22c0*/  FFMA.FTZ R29, R16, R29, 0.48089820146560668945 ;  /* 0x3ef6384a101d7423 */ /* 0x000fe2000001001d */
[----:B------:R-:W-:Y:S01]  /*22d0*/  FMUL R31, R14, R31 ;  /* 0x0000001f0e1f7220 */ /* 0x000fe20000400000 */
[----:B------:R-:W-:Y:S01]  /*22e0*/  IMAD R21, R12, 0x4, R19 ;  /* 0x000000040c157824 */ /* 0x000fe200078e0213 */
[----:B------:R-:W-:Y:S01]  /*22f0*/  ISETP.GE.U32.AND P1, PT, R8, 0x7f800000, PT ;  /* 0x7f8000000800780c */ /* 0x000fe20003f26070 */
[----:B------:R-:W-:Y:S01]  /*2300*/  FFMA.FTZ R29, R16, R29, -0.72134751081466674805 ;  /* 0xbf38aa3b101d7423 */ /* 0x000fe2000001001d */
[----:B------:R-:W-:Y:S01]  /*2310*/  FMUL R23, R14, R31 ;  /* 0x0000001f0e177220 */ /* 0x000fe20000400000 */
[----:B------:R-:W-:Y:S01]  /*2320*/  FFMA.FTZ R18, R25, 1.1920928955078125e-07, R18 ;  /* 0x3400000019127823 */ /* 0x000fe20000010012 */
[----:B------:R-:W-:Y:S01]  /*2330*/  LEA R47, R12, R21, 0x2 ;  /* 0x000000150c2f7211 */ /* 0x000fe200078e10ff */
[----:B------:R-:W-:Y:S01]  /*2340*/  FMUL R29, R16, R29 ;  /* 0x0000001d101d7220 */ /* 0x000fe20000400000 */
[----:B------:R-:W-:Y:S01]  /*2350*/  FFMA.FTZ R23, R14, 1.4426950216293334961, R23 ;  /* 0x3fb8aa3b0e177823 */ /* 0x000fe20000010017 */
[----:B------:R-:W-:Y:S01]  /*2360*/  IMAD R14, R0, UR5, RZ ;  /* 0x00000005000e7c24 */ /* 0x000fe2000f8e02ff */
[----:B------:R-:W-:Y:S01]  /*2370*/  UIMAD.WIDE UR4, UR4, 0x2, URZ ;  /* 0x00000002040478a5 */ /* 0x000fe2000f8e023f */
[----:B------:R-:W-:-:S02]  /*2380*/  IMAD R27, R12, 0x4, R47 ;  /* 0x000000040c1b7824 */ /* 0x000fc400078e022f */
[----:B------:R-:W-:Y:S01]  /*2390*/  FMUL R29, R16, R29 ;  /* 0x0000001d101d7220 */ /* 0x000fe20000400000 */
[----:B------:R-:W1:Y:S01]  /*23a0*/  LDS.64 R6, [R40+UR45] ;  /* 0x0000002d28067984 */ /* 0x000e620008000a00 */
[C---:B------:R-:W-:Y:S01]  /*23b0*/  SHF.L.U32 R25, R14.reuse, 0x1, RZ ;  /* 0x000000010e197819 */ /* 0x040fe200000006ff */
[----:B------:R-:W-:Y:S01]  /*23c0*/  IMAD.HI R46, R14, 0x2, RZ ;  /* 0x000000020e2e7827 */ /* 0x000fe200078e02ff */
[----:B------:R-:W-:-:S03]  /*23d0*/  ISETP.GE.U32.AND P3, PT, R10, 0x7f800000, PT ;  /* 0x7f8000000a00780c */ /* 0x000fc60003f66070 */
[----:B------:R-:W-:Y:S01]  /*23e0*/  FFMA.FTZ R29, R16, 1.4426950216293334961, R29 ;  /* 0x3fb8aa3b101d7823 */ /* 0x000fe2000001001d */
[----:B0-----:R-:W-:Y:S01]  /*23f0*/  IADD3 R42, P2, P4, R25, UR6, R42 ;  /* 0x00000006192a7c10 */ /* 0x001fe2000fc5e02a */
[----:B------:R-:W-:Y:S02]  /*2400*/  IMAD R31, R12, 0x4, R27 ;  /* 0x000000040c1f7824 */ /* 0x000fe400078e021b */
[----:B------:R-:W-:Y:S01]  /*2410*/  FADD R45, R20, R23 ;  /* 0x00000017142d7221 */ /* 0x000fe20000000000 */
[----:B------:R-:W-:Y:S01]  /*2420*/  @P1 IMAD.MOV.U32 R23, RZ, RZ, 0x7f800000 ;  /* 0x7f800000ff171424 */ /* 0x000fe200078e00ff */
[----:B------:R-:W-:Y:S01]  /*2430*/  IADD3.X R46, R46, UR5, R43, P2, P4 ;  /* 0x000000052e2e7c10 */ /* 0x000fe200097e842b */
[----:B------:R-:W-:Y:S01]  /*2440*/  IMAD R33, R12, 0x4, R31 ;  /* 0x000000040c217824 */ /* 0x000fe200078e021f */
[----:B------:R-:W-:Y:S01]  /*2450*/  LOP3.LUT R28, R40, 0x8, RZ, 0x3c, !PT ;  /* 0x00000008281c7812 */ /* 0x000fe200078e3cff */
[----:B------:R-:W-:Y:S01]  /*2460*/  FADD R44, R18, R29 ;  /* 0x0000001d122c7221 */ /* 0x000fe20000000000 */
[C---:B------:R-:W-:Y:S01]  /*2470*/  LEA R22, P4, R9.reuse, R42, 0x1 ;  /* 0x0000002a09167211 */ /* 0x040fe200078808ff */
[C---:B------:R-:W-:Y:S01]  /*2480*/  @P1 FFMA.FTZ R44, R8.reuse, R23, +INF ;  /* 0x7f800000082c1423 */ /* 0x040fe20000010017 */
[----:B------:R-:W-:Y:S01]  /*2490*/  FSETP.NEU.AND P2, PT, R8, RZ, PT ;  /* 0x000000ff0800720b */ /* 0x000fe20003f4d000 */
[C---:B------:R-:W-:Y:S01]  /*24a0*/  IMAD R35, R12.reuse, 0x4, R33 ;  /* 0x000000040c237824 */ /* 0x040fe200078e0221 */
[----:B------:R-:W-:Y:S01]  /*24b0*/  LEA.HI.X.SX32 R23, R9, R46, 0x1, P4 ;  /* 0x0000002e09177211 */ /* 0x000fe200020f0eff */
[----:B------:R-:W-:Y:S01]  /*24c0*/  @P3 IMAD.MOV.U32 R25, RZ, RZ, 0x7f800000 ;  /* 0x7f800000ff193424 */ /* 0x000fe200078e00ff */
[----:B------:R-:W0:Y:S01]  /*24d0*/  LDS.64 R8, [R28+UR45] ;  /* 0x0000002d1c087984 */ /* 0x000e220008000a00 */
[----:B------:R-:W-:Y:S01]  /*24e0*/  IMAD R37, R12, 0x4, R35 ;  /* 0x000000040c257824 */ /* 0x000fe200078e0223 */
[C---:B------:R-:W-:Y:S01]  /*24f0*/  FSETP.NEU.AND P1, PT, R10.reuse, RZ, PT ;  /* 0x000000ff0a00720b */ /* 0x040fe20003f2d000 */
[----:B------:R-:W-:Y:S01]  /*2500*/  @P3 FFMA.FTZ R45, R10, R25, +INF ;  /* 0x7f8000000a2d3423 */ /* 0x000fe20000010019 */
[----:B------:R-:W2:Y:S01]  /*2510*/  LDS.64 R28, [R28+UR45+0x400] ;  /* 0x0004002d1c1c7984 */ /* 0x000ea20008000a00 */
[C---:B------:R-:W-:Y:S01]  /*2520*/  IMAD R39, R12.reuse, 0x4, R37 ;  /* 0x000000040c277824 */ /* 0x040fe200078e0225 */
[-C--:B------:R-:W-:Y:S01]  /*2530*/  LEA R10, P3, R11, R42.reuse, 0x1 ;  /* 0x0000002a0b0a7211 */ /* 0x080fe200078608ff */
[----:B------:R-:W-:Y:S01]  /*2540*/  ULDC UR4, c[0x0][0x27c] ;  /* 0x00009f0000047ab9 */ /* 0x000fe20000000800 */
[----:B------:R-:W3:Y:S01]  /*2550*/  LDS.64 R24, [R40+UR45+0x400] ;  /* 0x0004002d28187984 */ /* 0x000ee20008000a00 */
[----:B------:R-:W-:Y:S01]  /*2560*/  LEA R14, P5, R15, R42, 0x1 ;  /* 0x0000002a0f0e7211 */ /* 0x000fe200078a08ff */
[----:B------:R-:W-:Y:S01]  /*2570*/  UIMAD UR4, UR44, UR4, URZ ;  /* 0x000000042c0472a4 */ /* 0x000fe2000f8e023f */
[----:B------:R-:W-:-:S02]  /*2580*/  LEA R41, R12, R39, 0x2 ;  /* 0x000000270c297211 */ /* 0x000fc400078e10ff */
[----:B------:R-:W-:Y:S01]  /*2590*/  LEA.HI.X.SX32 R11, R11, R46, 0x1, P3 ;  /* 0x0000002e0b0b7211 */ /* 0x000fe200018f0eff */
[----:B------:R-:W-:Y:S01]  /*25a0*/  USHF.L.U32 UR6, UR4, 0x2, URZ ;  /* 0x0000000204067899 */ /* 0x000fe2000800063f */
[-C--:B------:R-:W-:Y:S01]  /*25b0*/  LEA R16, P4, R17, R42.reuse, 0x1 ;  /* 0x0000002a11107211 */ /* 0x080fe200078808ff */
[----:B------:R-:W-:Y:S01]  /*25c0*/  IMAD R43, R12, 0x4, R41 ;  /* 0x000000040c2b7824 */ /* 0x000fe200078e0229 */
[-C--:B------:R-:W-:Y:S01]  /*25d0*/  LEA R12, P6, R13, R42.reuse, 0x1 ;  /* 0x0000002a0d0c7211 */ /* 0x080fe200078c08ff */
[----:B------:R-:W-:Y:S01]  /*25e0*/  UIMAD.WIDE UR4, UR4, 0x4, URZ ;  /* 0x00000004040478a5 */ /* 0x000fe2000f8e023f */
[----:B------:R-:W-:Y:S02]  /*25f0*/  LEA R18, P3, R19, R42, 0x1 ;  /* 0x0000002a13127211 */ /* 0x000fe400078608ff */
[----:B------:R-:W-:Y:S01]  /*2600*/  LEA.HI.X.SX32 R13, R13, R46, 0x1, P6 ;  /* 0x0000002e0d0d7211 */ /* 0x000fe200030f0eff */
[----:B-1----:R1:W-:Y:S01]  /*2610*/  STG.E.U16 desc[UR46][R22.64], R6 ;  /* 0x0000000616007986 */ /* 0x0023e2000c10152e */
[----:B------:R-:W-:-:S02]  /*2620*/  LEA R20, P6, R21, R42, 0x1 ;  /* 0x0000002a15147211 */ /* 0x000fc400078c08ff */
[-C--:B------:R-:W-:Y:S02]  /*2630*/  LEA.HI.X.SX32 R15, R15, R46.reuse, 0x1, P5 ;  /* 0x0000002e0f0f7211 */ /* 0x080fe400028f0eff */
[-C--:B------:R-:W-:Y:S02]  /*2640*/  LEA.HI.X.SX32 R17, R17, R46.reuse, 0x1, P4 ;  /* 0x0000002e11117211 */ /* 0x080fe400020f0eff */
[-C--:B------:R-:W-:Y:S02]  /*2650*/  LEA.HI.X.SX32 R19, R19, R46.reuse, 0x1, P3 ;  /* 0x0000002e13137211 */ /* 0x080fe400018f0eff */
[----:B------:R-:W-:Y:S02]  /*2660*/  LEA.HI.X.SX32 R21, R21, R46, 0x1, P6 ;  /* 0x0000002e15157211 */ /* 0x000fe400030f0eff */
[-C--:B------:R-:W-:Y:S02]  /*2670*/  LEA R26, P4, R27, R42.reuse, 0x1 ;  /* 0x0000002a1b1a7211 */ /* 0x080fe400078808ff */
[----:B-1----:R-:W-:-:S02]  /*2680*/  LEA R22, P5, R47, R42, 0x1 ;  /* 0x0000002a2f167211 */ /* 0x002fc400078a08ff */
[-C--:B------:R-:W-:Y:S02]  /*2690*/  LEA R30, P3, R31, R42.reuse, 0x1 ;  /* 0x0000002a1f1e7211 */ /* 0x080fe400078608ff */
[----:B------:R-:W-:Y:S01]  /*26a0*/  LEA R32, P6, R33, R42, 0x1 ;  /* 0x0000002a21207211 */ /* 0x000fe200078c08ff */
[----:B0-----:R0:W-:Y:S01]  /*26b0*/  STG.E.U16 desc[UR46][R10.64], R8 ;  /* 0x000000080a007986 */ /* 0x0011e2000c10152e */
[----:B------:R-:W-:Y:S02]  /*26c0*/  LEA.HI.X.SX32 R23, R47, R46, 0x1, P5 ;  /* 0x0000002e2f177211 */ /* 0x000fe400028f0eff */
[----:B------:R-:W-:Y:S02]  /*26d0*/  LEA R34, P5, R35, R42, 0x1 ;  /* 0x0000002a23227211 */ /* 0x000fe400078a08ff */
[-C--:B------:R-:W-:Y:S02]  /*26e0*/  LEA.HI.X.SX32 R27, R27, R46.reuse, 0x1, P4 ;  /* 0x0000002e1b1b7211 */ /* 0x080fe400020f0eff */
[----:B------:R-:W-:-:S02]  /*26f0*/  LEA.HI.X.SX32 R31, R31, R46, 0x1, P3 ;  /* 0x0000002e1f1f7211 */ /* 0x000fc400018f0eff */
[----:B------:R-:W-:Y:S02]  /*2700*/  LEA.HI.X.SX32 R33, R33, R46, 0x1, P6 ;  /* 0x0000002e21217211 */ /* 0x000fe400030f0eff */
[-C--:B------:R-:W-:Y:S01]  /*2710*/  LEA R36, P4, R37, R42.reuse, 0x1 ;  /* 0x0000002a25247211 */ /* 0x080fe200078808ff */
[----:B0-----:R-:W0:Y:S01]  /*2720*/  LDC.64 R10, c[0x0][0x230] ;  /* 0x00008c00ff0a7b82 */ /* 0x001e220000000a00 */
[-C--:B------:R-:W-:Y:S02]  /*2730*/  LEA R38, P3, R39, R42.reuse, 0x1 ;  /* 0x0000002a27267211 */ /* 0x080fe400078608ff */
[----:B------:R-:W-:Y:S02]  /*2740*/  LEA R40, P6, R41, R42, 0x1 ;  /* 0x0000002a29287211 */ /* 0x000fe400078c08ff */
[----:B------:R-:W-:Y:S02]  /*2750*/  LEA.HI.X.SX32 R35, R35, R46, 0x1, P5 ;  /* 0x0000002e23237211 */ /* 0x000fe400028f0eff */
[----:B------:R-:W-:-:S02]  /*2760*/  LEA R42, P5, R43, R42, 0x1 ;  /* 0x0000002a2b2a7211 */ /* 0x000fc400078a08ff */
[-C--:B------:R-:W-:Y:S02]  /*2770*/  LEA.HI.X.SX32 R37, R37, R46.reuse, 0x1, P4 ;  /* 0x0000002e25257211 */ /* 0x080fe400020f0eff */
[-C--:B------:R-:W-:Y:S02]  /*2780*/  LEA.HI.X.SX32 R39, R39, R46.reuse, 0x1, P3 ;  /* 0x0000002e27277211 */ /* 0x080fe400018f0eff */
[-C--:B------:R-:W-:Y:S02]  /*2790*/  LEA.HI.X.SX32 R41, R41, R46.reuse, 0x1, P6 ;  /* 0x0000002e29297211 */ /* 0x080fe400030f0eff */
[----:B------:R-:W-:Y:S02]  /*27a0*/  LEA.HI.X.SX32 R43, R43, R46, 0x1, P5 ;  /* 0x0000002e2b2b7211 */ /* 0x000fe400028f0eff */
[----:B------:R-:W-:Y:S02]  /*27b0*/  PRMT R6, R6, 0x7632, R6 ;  /* 0x0000763206067816 */ /* 0x000fe40000000006 */
[----:B------:R-:W-:-:S02]  /*27c0*/  PRMT R46, R8, 0x7632, R46 ;  /* 0x00007632082e7816 */ /* 0x000fc4000000002e */
[----:B--2---:R-:W-:Y:S01]  /*27d0*/  PRMT R8, R28, 0x7632, R8 ;  /* 0x000076321c087816 */ /* 0x004fe20000000008 */
[----:B------:R1:W-:Y:S04]  /*27e0*/  STG.E.U16 desc[UR46][R12.64], R6 ;  /* 0x000000060c007986 */ /* 0x0003e8000c10152e */
[----:B------:R2:W-:Y:S04]  /*27f0*/  STG.E.U16 desc[UR46][R14.64], R46 ;  /* 0x0000002e0e007986 */ /* 0x0005e8000c10152e */
[----:B------:R4:W-:Y:S01]  /*2800*/  STG.E.U16 desc[UR46][R16.64], R7 ;  /* 0x0000000710007986 */ /* 0x0009e2000c10152e */
[----:B-1----:R-:W-:-:S03]  /*2810*/  PRMT R13, R7, 0x7632, R13 ;  /* 0x00007632070d7816 */ /* 0x002fc6000000000d */
[----:B------:R1:W-:Y:S01]  /*2820*/  STG.E.U16 desc[UR46][R18.64], R9 ;  /* 0x0000000912007986 */ /* 0x0003e2000c10152e */
[----:B---3--:R-:W-:Y:S02]  /*2830*/  PRMT R12, R25, 0x7632, R12 ;  /* 0x00007632190c7816 */ /* 0x008fe4000000000c */
[----:B--2---:R-:W-:Y:S01]  /*2840*/  PRMT R15, R9, 0x7632, R15 ;  /* 0x00007632090f7816 */ /* 0x004fe2000000000f */
[----:B------:R2:W-:Y:S01]  /*2850*/  STG.E.U16 desc[UR46][R20.64], R13 ;  /* 0x0000000d14007986 */ /* 0x0005e2000c10152e */
[----:B------:R-:W-:Y:S02]  /*2860*/  FSEL R6, R45, -INF , P1 ;  /* 0xff8000002d067808 */ /* 0x000fe40000800000 */
[----:B----4-:R-:W-:Y:S01]  /*2870*/  PRMT R17, R24, 0x7632, R17 ;  /* 0x0000763218117816 */ /* 0x010fe20000000011 */
[----:B------:R-:W-:Y:S01]  /*2880*/  STG.E.U16 desc[UR46][R22.64], R15 ;  /* 0x0000000f16007986 */ /* 0x000fe2000c10152e */
[----:B------:R-:W-:-:S03]  /*2890*/  FSEL R7, R44, -INF , P2 ;  /* 0xff8000002c077808 */ /* 0x000fc60001000000 */
[----:B------:R-:W-:Y:S01]  /*28a0*/  STG.E.U16 desc[UR46][R26.64], R24 ;  /* 0x000000181a007986 */ /* 0x000fe2000c10152e */
[----:B-1----:R-:W-:Y:S01]  /*28b0*/  FFMA R9, R6, 0.69314718246459960938, R3 ;  /* 0x3f31721806097823 */ /* 0x002fe20000000003 */
[C---:B------:R-:W-:Y:S02]  /*28c0*/  IMAD.SHL.U32 R3, R0.reuse, 0x4, RZ ;  /* 0x0000000400037824 */ /* 0x040fe400078e00ff */
[----:B------:R-:W-:Y:S01]  /*28d0*/  STG.E.U16 desc[UR46][R30.64], R28 ;  /* 0x0000001c1e007986 */ /* 0x000fe2000c10152e */
[----:B--2---:R-:W-:Y:S01]  /*28e0*/  PRMT R21, R29, 0x7632, R21 ;  /* 0x000076321d157816 */ /* 0x004fe20000000015 */
[----:B------:R-:W-:Y:S02]  /*28f0*/  IMAD.HI R0, R0, 0x4, RZ ;  /* 0x0000000400007827 */ /* 0x000fe400078e02ff */
[----:B------:R-:W-:Y:S04]  /*2900*/  STG.E.U16 desc[UR46][R32.64], R17 ;  /* 0x0000001120007986 */ /* 0x000fe8000c10152e */
[----:B------:R1:W-:Y:S04]  /*2910*/  STG.E.U16 desc[UR46][R34.64], R8 ;  /* 0x0000000822007986 */ /* 0x0003e8000c10152e */
[----:B------:R2:W-:Y:S04]  /*2920*/  STG.E.U16 desc[UR46][R36.64], R25 ;  /* 0x0000001924007986 */ /* 0x0005e8000c10152e */
[----:B------:R2:W-:Y:S04]  /*2930*/  STG.E.U16 desc[UR46][R38.64], R29 ;  /* 0x0000001d26007986 */ /* 0x0005e8000c10152e */
[----:B------:R2:W-:Y:S01]  /*2940*/  STG.E.U16 desc[UR46][R40.64], R12 ;  /* 0x0000000c28007986 */ /* 0x0005e2000c10152e */
[----:B-1----:R-:W-:Y:S01]  /*2950*/  FFMA R8, R7, 0.69314718246459960938, R4 ;  /* 0x3f31721807087823 */ /* 0x002fe20000000004 */
[----:B------:R-:W-:-:S02]  /*2960*/  LOP3.LUT R4, R2, 0xf8, RZ, 0xc0, !PT ;  /* 0x000000f802047812 */ /* 0x000fc400078ec0ff */
[----:B------:R2:W-:Y:S01]  /*2970*/  STG.E.U16 desc[UR46][R42.64], R21 ;  /* 0x000000152a007986 */ /* 0x0005e2000c10152e */
[----:B------:R-:W-:Y:S01]  /*2980*/  BAR.SYNC.DEFER_BLOCKING 0x0 ;  /* 0x0000000000007b1d */ /* 0x000fe20000010000 */
[----:B0-----:R-:W-:-:S04]  /*2990*/  IADD3 R2, P1, P2, R3, UR6, R10 ;  /* 0x0000000603027c10 */ /* 0x001fc8000fa3e00a */
[----:B------:R-:W-:Y:S01]  /*29a0*/  IADD3.X R3, R0, UR5, R11, P1, P2 ;  /* 0x0000000500037c10 */ /* 0x000fe20008fe440b */
[----:B------:R2:W-:Y:S02]  /*29b0*/  STS.64 [R4+UR45], R8 ;  /* 0x0000000804007988 */ /* 0x0005e40008000a2d */
[----:B------:R-:W-:Y:S06]  /*29c0*/  BAR.SYNC.DEFER_BLOCKING 0x0 ;  /* 0x0000000000007b1d */ /* 0x000fec0000010000 */
[----:B------:R-:W-:Y:S05]  /*29d0*/  @P0 EXIT ;  /* 0x000000000000094d */ /* 0x000fea0003800000 */
[----:B------:R-:W0:Y:S04]  /*29e0*/  LDS R5, [R5] ;  /* 0x0000000005057984 */ /* 0x000e280000000800 */
[----:B0-----:R-:W-:Y:S01]  /*29f0*/  STG.E desc[UR46][R2.64], R5 ;  /* 0x0000000502007986 */ /* 0x001fe2000c10192e */
[----:B------:R-:W-:Y:S05]  /*2a00*/  EXIT ;  /* 0x000000000000794d */ /* 0x000fea0003800000 */
.L_x_2:
[----:B------:R-:W-:-:S00]  /*2a10*/  BRA `(.L_x_2) ;  /* 0xfffffffc00fc7947 */ /* 0x000fc0000383ffff */
[----:B------:R-:W-:-:S00]  /*2a20*/  NOP ;  /* 0x0000000000007918 */ /* 0x000fc00000000000 */
        /* <DEDUP_REMOVED lines=13> */
.L_x_3:


//--------------------- .nv.global.init           --------------------------
	.section	.nv.global.init,"aw",@progbits
.nv.global.init:
	.type		_$_str,@object
	.size		_$_str,(.L_0 - _$_str)
_$_str:
        /*0000*/ 	.byte	0x5f, 0x5f, 0x43, 0x55, 0x44, 0x41, 0x5f, 0x46, 0x54, 0x5a, 0x00
.L_0:


//--------------------- .nv.shared.attn_fwd       --------------------------
	.section	.nv.shared.attn_fwd,"aw",@nobits
	.sectionflags	@""
	.align	16
	.zero		1024


//--------------------- .nv.shared.reserved.0     --------------------------
	.section	.nv.shared.reserved.0,"aw",@nobits
	.weak		__nv_reservedSMEM_offset_0_alias
	.size		__nv_reservedSMEM_offset_0_alias, 0, 0
	.other		__nv_reservedSMEM_offset_0_alias,@"STO_CUDA_RESERVED_SHARED STV_DEFAULT"
__nv_reservedSMEM_offset_0_alias:
	.zero		0


//--------------------- .nv.constant0.attn_fwd    --------------------------
	.section	.nv.constant0.attn_fwd,"a",@progbits
	.sectionflags	@""
	.align	4
.nv.constant0.attn_fwd:
	.zero		664


//--------------------- SYMBOLS --------------------------

	.type		.nv.reservedSmem.offset0,@object
	.size		.nv.reservedSmem.offset0,0x4
